	.target	sm_100a

	.elftype	@"ET_EXEC"


//--------------------- .note.nv.tkinfo           --------------------------
	.section	.note.nv.tkinfo,"",@"SHT_NOTE"
	.sectionflags	@"SHF_NOTE_NV_TKINFO"
	.tkinfo
        /*0018*/ 	.word	0x00000002
        /*0030*/ 	.string	""
        /*0030*/ 	.string	"ptxas"
        /*0030*/ 	.string	"Cuda compilation tools, release 13.0, V13.0.88"
        /*0030*/ 	.string	"Build cuda_13.0.r13.0/compiler.36424714_0"
        /*0030*/ 	.string	"-arch sm_100a -m 64 "



//--------------------- .note.nv.cuinfo           --------------------------
	.section	.note.nv.cuinfo,"",@"SHT_NOTE"
	.sectionflags	@"SHF_NOTE_NV_CUINFO"
        /*0018*/ 	.short	0x0002
        /*001a*/ 	.short	0x0064
        /*001c*/ 	.short	0x0082
	.zero		2


//--------------------- .nv.info                  --------------------------
	.section	.nv.info,"",@"SHT_CUDA_INFO"
	.align	4


	//----- nvinfo : EIATTR_REGCOUNT
	.align		4
        /*0000*/ 	.byte	0x04, 0x2f
        /*0002*/ 	.short	(.L_19 - .L_18)
	.align		4
.L_18:
        /*0004*/ 	.word	index@(_ZN7cutlass13device_kernelINS_4gemm6kernel13GemmUniversalIN4cute5tupleIJiiiiEEENS1_10collective13CollectiveMmaINS1_35MainloopSm100TmaUmmaWarpSpecializedILi5ELi2ELi4ENS5_IJNS4_1CILi1EEESB_SB_EEEEENS5_IJNSA_ILi128EEENSA_ILi64EEESE_EEEaNS5_IJlSB_lEEEaSH_NS4_8TiledMMAINS4_8MMA_AtomIJNS4_15SM100_MMA_S8_SSIaaiLi128ELi64ELNS4_4UMMA5MajorE0ELSM_0ELNSL_8SaturateE0EEEEEENS4_6LayoutISC_NS5_IJNSA_ILi0EEESR_SR_EEEEENS5_IJNS4_10UnderscoreESU_SU_EEEEENS4_13SM90_TMA_LOADENS4_14ComposedLayoutINS4_7SwizzleILi3ELi4ELi3EEENS4_18smem_ptr_flag_bitsILi8EEENSQ_INS5_IJNSA_ILi8EEESE_EEENS5_IJSE_SB_EEEEEEEvNS4_8identityESX_S17_vS18_EENS_8epilogue10collective18CollectiveEpilogueINS1A_23Sm100TmaWarpSpecializedILi1ELi1ELi64ELb0ELb0EEEJSG_NS5_IJNSQ_ISE_SB_EENSQ_ISF_SB_EEEEEaSH_aSH_NS1A_6fusion15FusionCallbacksIS1E_NS1I_17LinearCombinationIaiaiLNS_15FloatRoundStyleE2EEESG_S1H_JEEENS4_5SM1004TMEM4LOAD26SM100_TMEM_LOAD_32dp32b64xESX_NSY_INSZ_ILi2ELi4ELi3EEES12_NSQ_INS5_IJS13_SF_EEENS5_IJSF_SB_EEEEEEENS4_39AutoVectorizingCopyWithAssumedAlignmentILi128EEENS4_14SM90_TMA_STOREES1W_S1Y_S1Y_EEEvvEEEEvNT_6ParamsE)
        /*0008*/ 	.word	0x000000c6


	//----- nvinfo : EIATTR_FRAME_SIZE
	.align		4
.L_19:
        /*000c*/ 	.byte	0x04, 0x11
        /*000e*/ 	.short	(.L_21 - .L_20)
	.align		4
.L_20:
        /*0010*/ 	.word	index@($__internal_2_$__cuda_sm10x_tcgen05_guardrail_trap_unallocated_columns_being_dealloced)
        /*0014*/ 	.word	0x00000000


	//----- nvinfo : EIATTR_FRAME_SIZE
	.align		4
.L_21:
        /*0018*/ 	.byte	0x04, 0x11
        /*001a*/ 	.short	(.L_23 - .L_22)
	.align		4
.L_22:
        /*001c*/ 	.word	index@($__internal_1_$__cuda_sm10x_tcgen05_guardrail_trap_phase_invalid_during_alloc)
        /*0020*/ 	.word	0x00000000


	//----- nvinfo : EIATTR_FRAME_SIZE
	.align		4
.L_23:
        /*0024*/ 	.byte	0x04, 0x11
        /*0026*/ 	.short	(.L_25 - .L_24)
	.align		4
.L_24:
        /*0028*/ 	.word	index@($__internal_0_$__cuda_sm10x_tcgen05_guardrail_trap_col_being_dealloced_not_returned_by_alloc)
        /*002c*/ 	.word	0x00000000


	//----- nvinfo : EIATTR_FRAME_SIZE
	.align		4
.L_25:
        /*0030*/ 	.byte	0x04, 0x11
        /*0032*/ 	.short	(.L_27 - .L_26)
	.align		4
.L_26:
        /*0034*/ 	.word	index@(_ZN7cutlass13device_kernelINS_4gemm6kernel13GemmUniversalIN4cute5tupleIJiiiiEEENS1_10collective13CollectiveMmaINS1_35MainloopSm100TmaUmmaWarpSpecializedILi5ELi2ELi4ENS5_IJNS4_1CILi1EEESB_SB_EEEEENS5_IJNSA_ILi128EEENSA_ILi64EEESE_EEEaNS5_IJlSB_lEEEaSH_NS4_8TiledMMAINS4_8MMA_AtomIJNS4_15SM100_MMA_S8_SSIaaiLi128ELi64ELNS4_4UMMA5MajorE0ELSM_0ELNSL_8SaturateE0EEEEEENS4_6LayoutISC_NS5_IJNSA_ILi0EEESR_SR_EEEEENS5_IJNS4_10UnderscoreESU_SU_EEEEENS4_13SM90_TMA_LOADENS4_14ComposedLayoutINS4_7SwizzleILi3ELi4ELi3EEENS4_18smem_ptr_flag_bitsILi8EEENSQ_INS5_IJNSA_ILi8EEESE_EEENS5_IJSE_SB_EEEEEEEvNS4_8identityESX_S17_vS18_EENS_8epilogue10collective18CollectiveEpilogueINS1A_23Sm100TmaWarpSpecializedILi1ELi1ELi64ELb0ELb0EEEJSG_NS5_IJNSQ_ISE_SB_EENSQ_ISF_SB_EEEEEaSH_aSH_NS1A_6fusion15FusionCallbacksIS1E_NS1I_17LinearCombinationIaiaiLNS_15FloatRoundStyleE2EEESG_S1H_JEEENS4_5SM1004TMEM4LOAD26SM100_TMEM_LOAD_32dp32b64xESX_NSY_INSZ_ILi2ELi4ELi3EEES12_NSQ_INS5_IJS13_SF_EEENS5_IJSF_SB_EEEEEEENS4_39AutoVectorizingCopyWithAssumedAlignmentILi128EEENS4_14SM90_TMA_STOREES1W_S1Y_S1Y_EEEvvEEEEvNT_6ParamsE)
        /*0038*/ 	.word	0x00000000


	//----- nvinfo : EIATTR_MIN_STACK_SIZE
	.align		4
.L_27:
        /*003c*/ 	.byte	0x04, 0x12
        /*003e*/ 	.short	(.L_29 - .L_28)
	.align		4
.L_28:
        /*0040*/ 	.word	index@(_ZN7cutlass13device_kernelINS_4gemm6kernel13GemmUniversalIN4cute5tupleIJiiiiEEENS1_10collective13CollectiveMmaINS1_35MainloopSm100TmaUmmaWarpSpecializedILi5ELi2ELi4ENS5_IJNS4_1CILi1EEESB_SB_EEEEENS5_IJNSA_ILi128EEENSA_ILi64EEESE_EEEaNS5_IJlSB_lEEEaSH_NS4_8TiledMMAINS4_8MMA_AtomIJNS4_15SM100_MMA_S8_SSIaaiLi128ELi64ELNS4_4UMMA5MajorE0ELSM_0ELNSL_8SaturateE0EEEEEENS4_6LayoutISC_NS5_IJNSA_ILi0EEESR_SR_EEEEENS5_IJNS4_10UnderscoreESU_SU_EEEEENS4_13SM90_TMA_LOADENS4_14ComposedLayoutINS4_7SwizzleILi3ELi4ELi3EEENS4_18smem_ptr_flag_bitsILi8EEENSQ_INS5_IJNSA_ILi8EEESE_EEENS5_IJSE_SB_EEEEEEEvNS4_8identityESX_S17_vS18_EENS_8epilogue10collective18CollectiveEpilogueINS1A_23Sm100TmaWarpSpecializedILi1ELi1ELi64ELb0ELb0EEEJSG_NS5_IJNSQ_ISE_SB_EENSQ_ISF_SB_EEEEEaSH_aSH_NS1A_6fusion15FusionCallbacksIS1E_NS1I_17LinearCombinationIaiaiLNS_15FloatRoundStyleE2EEESG_S1H_JEEENS4_5SM1004TMEM4LOAD26SM100_TMEM_LOAD_32dp32b64xESX_NSY_INSZ_ILi2ELi4ELi3EEES12_NSQ_INS5_IJS13_SF_EEENS5_IJSF_SB_EEEEEEENS4_39AutoVectorizingCopyWithAssumedAlignmentILi128EEENS4_14SM90_TMA_STOREES1W_S1Y_S1Y_EEEvvEEEEvNT_6ParamsE)
        /*0044*/ 	.word	0x00000000
.L_29:


//--------------------- .nv.compat                --------------------------
	.section	.nv.compat,"",@"SHT_CUDA_COMPAT_INFO"
	.align	4
        /*0000*/ 	.byte	0x02, 0x09, 0x01, 0x00, 0x02, 0x02, 0x03, 0x00, 0x02, 0x05, 0x06, 0x00, 0x03, 0x07, 0x01, 0x01
        /*0010*/ 	.byte	0x02, 0x03, 0x01, 0x00, 0x02, 0x06, 0x01, 0x00, 0x04, 0x0b, 0x08, 0x00, 0x01, 0x00, 0x00, 0x00
        /*0020*/ 	.byte	0x00, 0x00, 0x00, 0x00


//--------------------- .nv.info._ZN7cutlass13device_kernelINS_4gemm6kernel13GemmUniversalIN4cute5tupleIJiiiiEEENS1_10collective13CollectiveMmaINS1_35MainloopSm100TmaUmmaWarpSpecializedILi5ELi2ELi4ENS5_IJNS4_1CILi1EEESB_SB_EEEEENS5_IJNSA_ILi128EEENSA_ILi64EEESE_EEEaNS5_IJlSB_lEEEaSH_NS4_8TiledMMAINS4_8MMA_AtomIJNS4_15SM100_MMA_S8_SSIaaiLi128ELi64ELNS4_4UMMA5MajorE0ELSM_0ELNSL_8SaturateE0EEEEEENS4_6LayoutISC_NS5_IJNSA_ILi0EEESR_SR_EEEEENS5_IJNS4_10UnderscoreESU_SU_EEEEENS4_13SM90_TMA_LOADENS4_14ComposedLayoutINS4_7SwizzleILi3ELi4ELi3EEENS4_18smem_ptr_flag_bitsILi8EEENSQ_INS5_IJNSA_ILi8EEESE_EEENS5_IJSE_SB_EEEEEEEvNS4_8identityESX_S17_vS18_EENS_8epilogue10collective18CollectiveEpilogueINS1A_23Sm100TmaWarpSpecializedILi1ELi1ELi64ELb0ELb0EEEJSG_NS5_IJNSQ_ISE_SB_EENSQ_ISF_SB_EEEEEaSH_aSH_NS1A_6fusion15FusionCallbacksIS1E_NS1I_17LinearCombinationIaiaiLNS_15FloatRoundStyleE2EEESG_S1H_JEEENS4_5SM1004TMEM4LOAD26SM100_TMEM_LOAD_32dp32b64xESX_NSY_INSZ_ILi2ELi4ELi3EEES12_NSQ_INS5_IJS13_SF_EEENS5_IJSF_SB_EEEEEEENS4_39AutoVectorizingCopyWithAssumedAlignmentILi128EEENS4_14SM90_TMA_STOREES1W_S1Y_S1Y_EEEvvEEEEvNT_6ParamsE --------------------------
	.section	.nv.info._ZN7cutlass13device_kernelINS_4gemm6kernel13GemmUniversalIN4cute5tupleIJiiiiEEENS1_10collective13CollectiveMmaINS1_35MainloopSm100TmaUmmaWarpSpecializedILi5ELi2ELi4ENS5_IJNS4_1CILi1EEESB_SB_EEEEENS5_IJNSA_ILi128EEENSA_ILi64EEESE_EEEaNS5_IJlSB_lEEEaSH_NS4_8TiledMMAINS4_8MMA_AtomIJNS4_15SM100_MMA_S8_SSIaaiLi128ELi64ELNS4_4UMMA5MajorE0ELSM_0ELNSL_8SaturateE0EEEEEENS4_6LayoutISC_NS5_IJNSA_ILi0EEESR_SR_EEEEENS5_IJNS4_10UnderscoreESU_SU_EEEEENS4_13SM90_TMA_LOADENS4_14ComposedLayoutINS4_7SwizzleILi3ELi4ELi3EEENS4_18smem_ptr_flag_bitsILi8EEENSQ_INS5_IJNSA_ILi8EEESE_EEENS5_IJSE_SB_EEEEEEEvNS4_8identityESX_S17_vS18_EENS_8epilogue10collective18CollectiveEpilogueINS1A_23Sm100TmaWarpSpecializedILi1ELi1ELi64ELb0ELb0EEEJSG_NS5_IJNSQ_ISE_SB_EENSQ_ISF_SB_EEEEEaSH_aSH_NS1A_6fusion15FusionCallbacksIS1E_NS1I_17LinearCombinationIaiaiLNS_15FloatRoundStyleE2EEESG_S1H_JEEENS4_5SM1004TMEM4LOAD26SM100_TMEM_LOAD_32dp32b64xESX_NSY_INSZ_ILi2ELi4ELi3EEES12_NSQ_INS5_IJS13_SF_EEENS5_IJSF_SB_EEEEEEENS4_39AutoVectorizingCopyWithAssumedAlignmentILi128EEENS4_14SM90_TMA_STOREES1W_S1Y_S1Y_EEEvvEEEEvNT_6ParamsE,"",@"SHT_CUDA_INFO"
	.sectionflags	@""
	.align	4


	//----- nvinfo : EIATTR_CUDA_API_VERSION
	.align		4
        /*0000*/ 	.byte	0x04, 0x37
        /*0002*/ 	.short	(.L_31 - .L_30)
.L_30:
        /*0004*/ 	.word	0x00000082


	//----- nvinfo : EIATTR_KPARAM_INFO
	.align		4
.L_31:
        /*0008*/ 	.byte	0x04, 0x17
        /*000a*/ 	.short	(.L_33 - .L_32)
.L_32:
        /*000c*/ 	.word	0x00000000
        /*0010*/ 	.short	0x0000
        /*0012*/ 	.short	0x0000
        /*0014*/ 	.byte	0x00, 0xf0, 0x01, 0x20


	//----- nvinfo : EIATTR_AT_ENTRY_FRAGMENTS
	.align		4
.L_33:
        /*0018*/ 	.byte	0x04, 0x4f
        /*001a*/ 	.short	(.L_35 - .L_34)


	//   ....[0]....
.L_34:
        /*001c*/ 	.word	0x00000006


	//----- nvinfo : EIATTR_RESERVED_SMEM_USED
	.align		4
.L_35:
        /*0020*/ 	.byte	0x01, 0x41
	.zero		2


	//----- nvinfo : EIATTR_SPARSE_MMA_MASK
	.align		4
        /*0024*/ 	.byte	0x03, 0x50
        /*0026*/ 	.short	0x0000


	//----- nvinfo : EIATTR_TCGEN05_1CTA_USED
	.align		4
        /*0028*/ 	.byte	0x01, 0x51
	.zero		2


	//----- nvinfo : EIATTR_MAXREG_COUNT
	.align		4
        /*002c*/ 	.byte	0x03, 0x1b
        /*002e*/ 	.short	0x00ff


	//----- nvinfo : EIATTR_NUM_BARRIERS
	.align		4
        /*0030*/ 	.byte	0x02, 0x4c
        /*0032*/ 	.byte	0x07
	.zero		1


	//----- nvinfo : EIATTR_EXTERNS
	.align		4
        /*0034*/ 	.byte	0x04, 0x0f
        /*0036*/ 	.short	(.L_37 - .L_36)


	//   ....[0]....
	.align		4
.L_36:
        /*0038*/ 	.word	index@(__assertfail)


	//----- nvinfo : EIATTR_MERCURY_ISA_VERSION
	.align		4
.L_37:
        /*003c*/ 	.byte	0x03, 0x5f
        /*003e*/ 	.short	0x0101


	//----- nvinfo : EIATTR_INT_WARP_WIDE_INSTR_OFFSETS
	.align		4
        /*0040*/ 	.byte	0x04, 0x31
        /*0042*/ 	.short	(.L_39 - .L_38)


	//   ....[0]....
.L_38:
        /*0044*/ 	.word	0x00001db0


	//   ....[1]....
        /*0048*/ 	.word	0x00003890


	//   ....[2]....
        /*004c*/ 	.word	0x000038b0


	//   ....[3]....
        /*0050*/ 	.word	0x000038e0


	//   ....[4]....
        /*0054*/ 	.word	0x000042f0


	//   ....[5]....
        /*0058*/ 	.word	0x000043e0


	//----- nvinfo : EIATTR_COOP_GROUP_MASK_REGIDS
	.align		4
.L_39:
        /*005c*/ 	.byte	0x04, 0x29
        /*005e*/ 	.short	(.L_41 - .L_40)


	//   ....[0]....
.L_40:
        /*0060*/ 	.word	0xffffffff


	//   ....[1]....
        /*0064*/ 	.word	0xffffffff


	//   ....[2]....
        /*0068*/ 	.word	0xffffffff


	//   ....[3]....
        /*006c*/ 	.word	0xffffffff


	//   ....[4]....
        /*0070*/ 	.word	0xffffffff


	//   ....[5]....
        /*0074*/ 	.word	0xffffffff


	//   ....[6]....
        /*0078*/ 	.word	0xffffffff


	//   ....[7]....
        /*007c*/ 	.word	0xffffffff


	//   ....[8]....
        /*0080*/ 	.word	0xffffffff


	//   ....[9]....
        /*0084*/ 	.word	0xffffffff


	//   ....[10]....
        /*0088*/ 	.word	0xffffffff


	//   ....[11]....
        /*008c*/ 	.word	0xffffffff


	//   ....[12]....
        /*0090*/ 	.word	0xffffffff


	//----- nvinfo : EIATTR_COOP_GROUP_INSTR_OFFSETS
	.align		4
.L_41:
        /*0094*/ 	.byte	0x04, 0x28
        /*0096*/ 	.short	(.L_43 - .L_42)


	//   ....[0]....
.L_42:
        /*0098*/ 	.word	0x00000090


	//   ....[1]....
        /*009c*/ 	.word	0x000004d0


	//   ....[2]....
        /*00a0*/ 	.word	0x00000660


	//   ....[3]....
        /*00a4*/ 	.word	0x000007a0


	//   ....[4]....
        /*00a8*/ 	.word	0x000008a0


	//   ....[5]....
        /*00ac*/ 	.word	0x00000a10


	//   ....[6]....
        /*00b0*/ 	.word	0x00000bb0


	//   ....[7]....
        /*00b4*/ 	.word	0x00001c90


	//   ....[8]....
        /*00b8*/ 	.word	0x00002b00


	//   ....[9]....
        /*00bc*/ 	.word	0x00002d10


	//   ....[10]....
        /*00c0*/ 	.word	0x00002d40


	//   ....[11]....
        /*00c4*/ 	.word	0x00003770


	//   ....[12]....
        /*00c8*/ 	.word	0x000039a0


	//----- nvinfo : EIATTR_VRC_CTA_INIT_COUNT
	.align		4
.L_43:
        /*00cc*/ 	.byte	0x02, 0x4a
        /*00ce*/ 	.byte	0x80
	.zero		1


	//----- nvinfo : EIATTR_SYSCALL_OFFSETS
	.align		4
        /*00d0*/ 	.byte	0x04, 0x46
        /*00d2*/ 	.short	(.L_45 - .L_44)


	//   ....[0]....
.L_44:
        /*00d4*/ 	.word	0x00004e10


	//   ....[1]....
        /*00d8*/ 	.word	0x00004f50


	//   ....[2]....
        /*00dc*/ 	.word	0x000056f0


	//----- nvinfo : EIATTR_MBARRIER_INSTR_OFFSETS
	.align		4
.L_45:
        /*00e0*/ 	.byte	0x04, 0x39
        /*00e2*/ 	.short	(.L_47 - .L_46)


	//   ....[0]....
.L_46:
        /*00e4*/ 	.word	0x000005b0
        /*00e8*/ 	.word	0x000000ff
        /*00ec*/ 	.word	0x00000000
        /*00f0*/ 	.short	0x0100
        /*00f2*/ 	.byte	0x05
	.zero		1


	//   ....[1]....
        /*00f4*/ 	.word	0x000005c0
        /*00f8*/ 	.word	0x000000ff
        /*00fc*/ 	.word	0x00000028
        /*0100*/ 	.short	0x0100
        /*0102*/ 	.byte	0x05
	.zero		1


	//   ....[2]....
        /*0104*/ 	.word	0x000005d0
        /*0108*/ 	.word	0x000000ff
        /*010c*/ 	.word	0x00000008
        /*0110*/ 	.short	0x0100
        /*0112*/ 	.byte	0x05
	.zero		1


	//   ....[3]....
        /*0114*/ 	.word	0x000005e0
        /*0118*/ 	.word	0x000000ff
        /*011c*/ 	.word	0x00000030
        /*0120*/ 	.short	0x0100
        /*0122*/ 	.byte	0x05
	.zero		1


	//   ....[4]....
        /*0124*/ 	.word	0x000005f0
        /*0128*/ 	.word	0x000000ff
        /*012c*/ 	.word	0x00000010
        /*0130*/ 	.short	0x0100
        /*0132*/ 	.byte	0x05
	.zero		1


	//   ....[5]....
        /*0134*/ 	.word	0x00000600
        /*0138*/ 	.word	0x000000ff
        /*013c*/ 	.word	0x00000038
        /*0140*/ 	.short	0x0100
        /*0142*/ 	.byte	0x05
	.zero		1


	//   ....[6]....
        /*0144*/ 	.word	0x00000610
        /*0148*/ 	.word	0x000000ff
        /*014c*/ 	.word	0x00000018
        /*0150*/ 	.short	0x0100
        /*0152*/ 	.byte	0x05
	.zero		1


	//   ....[7]....
        /*0154*/ 	.word	0x00000620
        /*0158*/ 	.word	0x000000ff
        /*015c*/ 	.word	0x00000040
        /*0160*/ 	.short	0x0100
        /*0162*/ 	.byte	0x05
	.zero		1


	//   ....[8]....
        /*0164*/ 	.word	0x00000630
        /*0168*/ 	.word	0x000000ff
        /*016c*/ 	.word	0x00000020
        /*0170*/ 	.short	0x0100
        /*0172*/ 	.byte	0x05
	.zero		1


	//   ....[9]....
        /*0174*/ 	.word	0x00000640
        /*0178*/ 	.word	0x000000ff
        /*017c*/ 	.word	0x00000048
        /*0180*/ 	.short	0x0100
        /*0182*/ 	.byte	0x05
	.zero		1


	//   ....[10]....
        /*0184*/ 	.word	0x00000770
        /*0188*/ 	.word	0x000000ff
        /*018c*/ 	.word	0x00000050
        /*0190*/ 	.short	0x0100
        /*0192*/ 	.byte	0x06
	.zero		1


	//   ....[11]....
        /*0194*/ 	.word	0x00000780
        /*0198*/ 	.word	0x000000ff
        /*019c*/ 	.word	0x00000058
        /*01a0*/ 	.short	0x0100
        /*01a2*/ 	.byte	0x06
	.zero		1


	//   ....[12]....
        /*01a4*/ 	.word	0x00000870
        /*01a8*/ 	.word	0x000000ff
        /*01ac*/ 	.word	0x00000060
        /*01b0*/ 	.short	0x0100
        /*01b2*/ 	.byte	0x05
	.zero		1


	//   ....[13]....
        /*01b4*/ 	.word	0x00000880
        /*01b8*/ 	.word	0x000000ff
        /*01bc*/ 	.word	0x00000068
        /*01c0*/ 	.short	0x0100
        /*01c2*/ 	.byte	0x05
	.zero		1


	//   ....[14]....
        /*01c4*/ 	.word	0x000009c0
        /*01c8*/ 	.word	0x000000ff
        /*01cc*/ 	.word	0x00000070
        /*01d0*/ 	.short	0x0100
        /*01d2*/ 	.byte	0x05
	.zero		1


	//   ....[15]....
        /*01d4*/ 	.word	0x000009d0
        /*01d8*/ 	.word	0x000000ff
        /*01dc*/ 	.word	0x00000080
        /*01e0*/ 	.short	0x0100
        /*01e2*/ 	.byte	0x05
	.zero		1


	//   ....[16]....
        /*01e4*/ 	.word	0x000009e0
        /*01e8*/ 	.word	0x000000ff
        /*01ec*/ 	.word	0x00000078
        /*01f0*/ 	.short	0x0100
        /*01f2*/ 	.byte	0x05
	.zero		1


	//   ....[17]....
        /*01f4*/ 	.word	0x000009f0
        /*01f8*/ 	.word	0x000000ff
        /*01fc*/ 	.word	0x00000088
        /*0200*/ 	.short	0x0100
        /*0202*/ 	.byte	0x05
	.zero		1


	//   ....[18]....
        /*0204*/ 	.word	0x00000b20
        /*0208*/ 	.word	0x000000ff
        /*020c*/ 	.word	0x00000090
        /*0210*/ 	.short	0x0100
        /*0212*/ 	.byte	0x06
	.zero		1


	//   ....[19]....
        /*0214*/ 	.word	0x00000b30
        /*0218*/ 	.word	0x000000ff
        /*021c*/ 	.word	0x000000b0
        /*0220*/ 	.short	0x0100
        /*0222*/ 	.byte	0x06
	.zero		1


	//   ....[20]....
        /*0224*/ 	.word	0x00000b40
        /*0228*/ 	.word	0x000000ff
        /*022c*/ 	.word	0x00000098
        /*0230*/ 	.short	0x0100
        /*0232*/ 	.byte	0x06
	.zero		1


	//   ....[21]....
        /*0234*/ 	.word	0x00000b50
        /*0238*/ 	.word	0x000000ff
        /*023c*/ 	.word	0x000000b8
        /*0240*/ 	.short	0x0100
        /*0242*/ 	.byte	0x06
	.zero		1


	//   ....[22]....
        /*0244*/ 	.word	0x00000b60
        /*0248*/ 	.word	0x000000ff
        /*024c*/ 	.word	0x000000a0
        /*0250*/ 	.short	0x0100
        /*0252*/ 	.byte	0x06
	.zero		1


	//   ....[23]....
        /*0254*/ 	.word	0x00000b70
        /*0258*/ 	.word	0x000000ff
        /*025c*/ 	.word	0x000000c0
        /*0260*/ 	.short	0x0100
        /*0262*/ 	.byte	0x06
	.zero		1


	//   ....[24]....
        /*0264*/ 	.word	0x00000b80
        /*0268*/ 	.word	0x000000ff
        /*026c*/ 	.word	0x000000a8
        /*0270*/ 	.short	0x0100
        /*0272*/ 	.byte	0x06
	.zero		1


	//   ....[25]....
        /*0274*/ 	.word	0x00000b90
        /*0278*/ 	.word	0x000000ff
        /*027c*/ 	.word	0x000000c8
        /*0280*/ 	.short	0x0100
        /*0282*/ 	.byte	0x06
	.zero		1


	//   ....[26]....
        /*0284*/ 	.word	0x00000c80
        /*0288*/ 	.word	0x000000ff
        /*028c*/ 	.word	0x000000d0
        /*0290*/ 	.short	0x0100
        /*0292*/ 	.byte	0x05
	.zero		1


	//   ....[27]....
        /*0294*/ 	.word	0x00000c90
        /*0298*/ 	.word	0x000000ff
        /*029c*/ 	.word	0x000000e0
        /*02a0*/ 	.short	0x0100
        /*02a2*/ 	.byte	0x05
	.zero		1


	//   ....[28]....
        /*02a4*/ 	.word	0x00000ca0
        /*02a8*/ 	.word	0x000000ff
        /*02ac*/ 	.word	0x000000d8
        /*02b0*/ 	.short	0x0100
        /*02b2*/ 	.byte	0x05
	.zero		1


	//   ....[29]....
        /*02b4*/ 	.word	0x00000cb0
        /*02b8*/ 	.word	0x000000ff
        /*02bc*/ 	.word	0x000000e8
        /*02c0*/ 	.short	0x0100
        /*02c2*/ 	.byte	0x05
	.zero		1


	//   ....[30]....
        /*02c4*/ 	.word	0x00001590
        /*02c8*/ 	.word	0x00000003
        /*02cc*/ 	.word	0x000000e0
        /*02d0*/ 	.short	0x010a
        /*02d2*/ 	.byte	0xff
	.zero		1


	//   ....[31]....
        /*02d4*/ 	.word	0x000015c0
        /*02d8*/ 	.word	0x00000003
        /*02dc*/ 	.word	0x000000d0
        /*02e0*/ 	.short	0x0101
        /*02e2*/ 	.byte	0xff
	.zero		1


	//   ....[32]....
        /*02e4*/ 	.word	0x00001690
        /*02e8*/ 	.word	0x000000ff
        /*02ec*/ 	.word	0x00000028
        /*02f0*/ 	.short	0x010a
        /*02f2*/ 	.byte	0x08
	.zero		1


	//   ....[33]....
        /*02f4*/ 	.word	0x00001730
        /*02f8*/ 	.word	0x000000ff
        /*02fc*/ 	.word	0x00000028
        /*0300*/ 	.short	0x010a
        /*0302*/ 	.byte	0x21
	.zero		1


	//   ....[34]....
        /*0304*/ 	.word	0x00001880
        /*0308*/ 	.word	0x000000ff
        /*030c*/ 	.word	0x00000028
        /*0310*/ 	.short	0x010a
        /*0312*/ 	.byte	0x08
	.zero		1


	//   ....[35]....
        /*0314*/ 	.word	0x00001990
        /*0318*/ 	.word	0x000000ff
        /*031c*/ 	.word	0x00000068
        /*0320*/ 	.short	0x0101
        /*0322*/ 	.byte	0x04
	.zero		1


	//   ....[36]....
        /*0324*/ 	.word	0x000019b0
        /*0328*/ 	.word	0x000000ff
        /*032c*/ 	.word	0x00000028
        /*0330*/ 	.short	0x010a
        /*0332*/ 	.byte	0x08
	.zero		1


	//   ....[37]....
        /*0334*/ 	.word	0x00001a30
        /*0338*/ 	.word	0x000000ff
        /*033c*/ 	.word	0x00000028
        /*0340*/ 	.short	0x010a
        /*0342*/ 	.byte	0x11
	.zero		1


	//   ....[38]....
        /*0344*/ 	.word	0x00001b80
        /*0348*/ 	.word	0x000000ff
        /*034c*/ 	.word	0x00000028
        /*0350*/ 	.short	0x010a
        /*0352*/ 	.byte	0x08
	.zero		1


	//   ....[39]....
        /*0354*/ 	.word	0x00001cc0
        /*0358*/ 	.word	0x00000002
        /*035c*/ 	.word	0x00000070
        /*0360*/ 	.short	0x010a
        /*0362*/ 	.byte	0xff
	.zero		1


	//   ....[40]....
        /*0364*/ 	.word	0x00001d80
        /*0368*/ 	.word	0x00000002
        /*036c*/ 	.word	0x00000000
        /*0370*/ 	.short	0x0101
        /*0372*/ 	.byte	0xff
	.zero		1


	//   ....[41]....
        /*0374*/ 	.word	0x000022e0
        /*0378*/ 	.word	0x000000ff
        /*037c*/ 	.word	0x00000000
        /*0380*/ 	.short	0x010a
        /*0382*/ 	.byte	0x05
	.zero		1


	//   ....[42]....
        /*0384*/ 	.word	0x00002370
        /*0388*/ 	.word	0x000000ff
        /*038c*/ 	.word	0x00000000
        /*0390*/ 	.short	0x010a
        /*0392*/ 	.byte	0x05
	.zero		1


	//   ....[43]....
        /*0394*/ 	.word	0x00002400
        /*0398*/ 	.word	0x000000ff
        /*039c*/ 	.word	0x00000000
        /*03a0*/ 	.short	0x010a
        /*03a2*/ 	.byte	0x05
	.zero		1


	//   ....[44]....
        /*03a4*/ 	.word	0x00002490
        /*03a8*/ 	.word	0x000000ff
        /*03ac*/ 	.word	0x00000000
        /*03b0*/ 	.short	0x010a
        /*03b2*/ 	.byte	0x05
	.zero		1


	//   ....[45]....
        /*03b4*/ 	.word	0x00002530
        /*03b8*/ 	.word	0x00000000
        /*03bc*/ 	.word	0x00000000
        /*03c0*/ 	.short	0x010a
        /*03c2*/ 	.byte	0xff
	.zero		1


	//   ....[46]....
        /*03c4*/ 	.word	0x00002650
        /*03c8*/ 	.word	0x00000000
        /*03cc*/ 	.word	0x000000d0
        /*03d0*/ 	.short	0x010a
        /*03d2*/ 	.byte	0xff
	.zero		1


	//   ....[47]....
        /*03d4*/ 	.word	0x000026b0
        /*03d8*/ 	.word	0x00000004
        /*03dc*/ 	.word	0x00000000
        /*03e0*/ 	.short	0x0101
        /*03e2*/ 	.byte	0xff
	.zero		1


	//   ....[48]....
        /*03e4*/ 	.word	0x000026d0
        /*03e8*/ 	.word	0x000000ff
        /*03ec*/ 	.word	0x00000080
        /*03f0*/ 	.short	0x010a
        /*03f2*/ 	.byte	0x05
	.zero		1


	//   ....[49]....
        /*03f4*/ 	.word	0x000027f0
        /*03f8*/ 	.word	0x00000000
        /*03fc*/ 	.word	0x00000070
        /*0400*/ 	.short	0x010a
        /*0402*/ 	.byte	0xff
	.zero		1


	//   ....[50]....
        /*0404*/ 	.word	0x00002900
        /*0408*/ 	.word	0x00000000
        /*040c*/ 	.word	0x00000000
        /*0410*/ 	.short	0x0101
        /*0412*/ 	.byte	0xff
	.zero		1


	//   ....[51]....
        /*0414*/ 	.word	0x00002990
        /*0418*/ 	.word	0x000000ff
        /*041c*/ 	.word	0x00000080
        /*0420*/ 	.short	0x0106
        /*0422*/ 	.byte	0x05
	.zero		1


	//   ....[52]....
        /*0424*/ 	.word	0x000029b0
        /*0428*/ 	.word	0x000000ff
        /*042c*/ 	.word	0x00000080
        /*0430*/ 	.short	0x010a
        /*0432*/ 	.byte	0x05
	.zero		1


	//   ....[53]....
        /*0434*/ 	.word	0x00002a40
        /*0438*/ 	.word	0x000000ff
        /*043c*/ 	.word	0x00000080
        /*0440*/ 	.short	0x0106
        /*0442*/ 	.byte	0x04
	.zero		1


	//   ....[54]....
        /*0444*/ 	.word	0x00002a80
        /*0448*/ 	.word	0x00000000
        /*044c*/ 	.word	0x00000080
        /*0450*/ 	.short	0x010a
        /*0452*/ 	.byte	0xff
	.zero		1


	//   ....[55]....
        /*0454*/ 	.word	0x00002fc0
        /*0458*/ 	.word	0x00000000
        /*045c*/ 	.word	0x00000070
        /*0460*/ 	.short	0x010a
        /*0462*/ 	.byte	0xff
	.zero		1


	//   ....[56]....
        /*0464*/ 	.word	0x000030d0
        /*0468*/ 	.word	0x00000003
        /*046c*/ 	.word	0x00000000
        /*0470*/ 	.short	0x0101
        /*0472*/ 	.byte	0xff
	.zero		1


	//   ....[57]....
        /*0474*/ 	.word	0x000030e0
        /*0478*/ 	.word	0x000000ff
        /*047c*/ 	.word	0x00000000
        /*0480*/ 	.short	0x010a
        /*0482*/ 	.byte	0x06
	.zero		1


	//   ....[58]....
        /*0484*/ 	.word	0x00003100
        /*0488*/ 	.word	0x000000ff
        /*048c*/ 	.word	0x000000b0
        /*0490*/ 	.short	0x010a
        /*0492*/ 	.byte	0x07
	.zero		1


	//   ....[59]....
        /*0494*/ 	.word	0x000031d0
        /*0498*/ 	.word	0x000000ff
        /*049c*/ 	.word	0x00000000
        /*04a0*/ 	.short	0x010a
        /*04a2*/ 	.byte	0x06
	.zero		1


	//   ....[60]....
        /*04a4*/ 	.word	0x00003300
        /*04a8*/ 	.word	0x000000ff
        /*04ac*/ 	.word	0x00000000
        /*04b0*/ 	.short	0x010a
        /*04b2*/ 	.byte	0x1a
	.zero		1


	//   ....[61]....
        /*04b4*/ 	.word	0x000035a0
        /*04b8*/ 	.word	0x000000ff
        /*04bc*/ 	.word	0x00000000
        /*04c0*/ 	.short	0x010a
        /*04c2*/ 	.byte	0x06
	.zero		1


	//   ....[62]....
        /*04c4*/ 	.word	0x00003630
        /*04c8*/ 	.word	0x000000ff
        /*04cc*/ 	.word	0x00000000
        /*04d0*/ 	.short	0x010a
        /*04d2*/ 	.byte	0x06
	.zero		1


	//   ....[63]....
        /*04d4*/ 	.word	0x000036c0
        /*04d8*/ 	.word	0x000000ff
        /*04dc*/ 	.word	0x00000000
        /*04e0*/ 	.short	0x010a
        /*04e2*/ 	.byte	0x06
	.zero		1


	//   ....[64]....
        /*04e4*/ 	.word	0x00003750
        /*04e8*/ 	.word	0x000000ff
        /*04ec*/ 	.word	0x00000000
        /*04f0*/ 	.short	0x010a
        /*04f2*/ 	.byte	0x07
	.zero		1


	//   ....[65]....
        /*04f4*/ 	.word	0x00003b90
        /*04f8*/ 	.word	0x00000000
        /*04fc*/ 	.word	0x00000070
        /*0500*/ 	.short	0x010a
        /*0502*/ 	.byte	0xff
	.zero		1


	//   ....[66]....
        /*0504*/ 	.word	0x00003c80
        /*0508*/ 	.word	0x00000000
        /*050c*/ 	.word	0x00000000
        /*0510*/ 	.short	0x0101
        /*0512*/ 	.byte	0xff
	.zero		1


	//   ....[67]....
        /*0514*/ 	.word	0x00003fa0
        /*0518*/ 	.word	0x000000ff
        /*051c*/ 	.word	0x00000068
        /*0520*/ 	.short	0x010a
        /*0522*/ 	.byte	0x06
	.zero		1


	//   ....[68]....
        /*0524*/ 	.word	0x00004120
        /*0528*/ 	.word	0x000000ff
        /*052c*/ 	.word	0x00000058
        /*0530*/ 	.short	0x010a
        /*0532*/ 	.byte	0x06
	.zero		1


	//   ....[69]....
        /*0534*/ 	.word	0x00004450
        /*0538*/ 	.word	0x000000ff
        /*053c*/ 	.word	0x00000050
        /*0540*/ 	.short	0x010b
        /*0542*/ 	.byte	0x06
	.zero		1


	//   ....[70]....
        /*0544*/ 	.word	0x00004470
        /*0548*/ 	.word	0x000000ff
        /*054c*/ 	.word	0x00000000
        /*0550*/ 	.short	0x0101
        /*0552*/ 	.byte	0x25
	.zero		1


	//   ....[71]....
        /*0554*/ 	.word	0x000044b0
        /*0558*/ 	.word	0x00000000
        /*055c*/ 	.word	0x00000058
        /*0560*/ 	.short	0x010a
        /*0562*/ 	.byte	0xff
	.zero		1


	//   ....[72]....
        /*0564*/ 	.word	0x00004820
        /*0568*/ 	.word	0x00000000
        /*056c*/ 	.word	0x00000070
        /*0570*/ 	.short	0x010a
        /*0572*/ 	.byte	0xff
	.zero		1


	//   ....[73]....
        /*0574*/ 	.word	0x00004930
        /*0578*/ 	.word	0x00000000
        /*057c*/ 	.word	0x00000000
        /*0580*/ 	.short	0x0101
        /*0582*/ 	.byte	0xff
	.zero		1


	//   ....[74]....
        /*0584*/ 	.word	0x000052d0
        /*0588*/ 	.word	0x000000ff
        /*058c*/ 	.word	0x00000050
        /*0590*/ 	.short	0x010a
        /*0592*/ 	.byte	0x2b
	.zero		1


	//   ....[75]....
        /*0594*/ 	.word	0x000052e0
        /*0598*/ 	.word	0x00000094
        /*059c*/ 	.word	0x00000090
        /*05a0*/ 	.short	0x010a
        /*05a2*/ 	.byte	0xff
	.zero		1


	//   ....[76]....
        /*05a4*/ 	.word	0x00005470
        /*05a8*/ 	.word	0x000000ff
        /*05ac*/ 	.word	0x00000050
        /*05b0*/ 	.short	0x010a
        /*05b2*/ 	.byte	0x2b
	.zero		1


	//   ....[77]....
        /*05b4*/ 	.word	0x00005570
        /*05b8*/ 	.word	0x000000ff
        /*05bc*/ 	.word	0x00000000
        /*05c0*/ 	.short	0x0101
        /*05c2*/ 	.byte	0x04
	.zero		1


	//   ....[78]....
        /*05c4*/ 	.word	0x000055d0
        /*05c8*/ 	.word	0x00000094
        /*05cc*/ 	.word	0x00000090
        /*05d0*/ 	.short	0x010a
        /*05d2*/ 	.byte	0xff
	.zero		1


	//   ....[79]....
        /*05d4*/ 	.word	0x00005940
        /*05d8*/ 	.word	0x000000ff
        /*05dc*/ 	.word	0x00000000
        /*05e0*/ 	.short	0x0101
        /*05e2*/ 	.byte	0x05
	.zero		1


	//   ....[80]....
        /*05e4*/ 	.word	0x00006b30
        /*05e8*/ 	.word	0x00000003
        /*05ec*/ 	.word	0x000000e0
        /*05f0*/ 	.short	0x010a
        /*05f2*/ 	.byte	0xff
	.zero		1


	//   ....[81]....
        /*05f4*/ 	.word	0x00006b90
        /*05f8*/ 	.word	0x00000002
        /*05fc*/ 	.word	0x00000028
        /*0600*/ 	.short	0x010a
        /*0602*/ 	.byte	0xff
	.zero		1


	//   ....[82]....
        /*0604*/ 	.word	0x00006bf0
        /*0608*/ 	.word	0x00000002
        /*060c*/ 	.word	0x00000028
        /*0610*/ 	.short	0x010a
        /*0612*/ 	.byte	0xff
	.zero		1


	//   ....[83]....
        /*0614*/ 	.word	0x00006c40
        /*0618*/ 	.word	0x00000002
        /*061c*/ 	.word	0x00000070
        /*0620*/ 	.short	0x010a
        /*0622*/ 	.byte	0xff
	.zero		1


	//   ....[84]....
        /*0624*/ 	.word	0x00006ca0
        /*0628*/ 	.word	0x00000000
        /*062c*/ 	.word	0x00000000
        /*0630*/ 	.short	0x010a
        /*0632*/ 	.byte	0xff
	.zero		1


	//   ....[85]....
        /*0634*/ 	.word	0x00006d00
        /*0638*/ 	.word	0x00000000
        /*063c*/ 	.word	0x00000000
        /*0640*/ 	.short	0x010a
        /*0642*/ 	.byte	0xff
	.zero		1


	//   ....[86]....
        /*0644*/ 	.word	0x00006d60
        /*0648*/ 	.word	0x00000000
        /*064c*/ 	.word	0x00000000
        /*0650*/ 	.short	0x010a
        /*0652*/ 	.byte	0xff
	.zero		1


	//   ....[87]....
        /*0654*/ 	.word	0x00006dc0
        /*0658*/ 	.word	0x00000000
        /*065c*/ 	.word	0x00000000
        /*0660*/ 	.short	0x010a
        /*0662*/ 	.byte	0xff
	.zero		1


	//   ....[88]....
        /*0664*/ 	.word	0x00006e10
        /*0668*/ 	.word	0x00000000
        /*066c*/ 	.word	0x000000d0
        /*0670*/ 	.short	0x010a
        /*0672*/ 	.byte	0xff
	.zero		1


	//   ....[89]....
        /*0674*/ 	.word	0x00006e70
        /*0678*/ 	.word	0x00000000
        /*067c*/ 	.word	0x00000080
        /*0680*/ 	.short	0x010a
        /*0682*/ 	.byte	0xff
	.zero		1


	//   ....[90]....
        /*0684*/ 	.word	0x00006ec0
        /*0688*/ 	.word	0x00000000
        /*068c*/ 	.word	0x00000070
        /*0690*/ 	.short	0x010a
        /*0692*/ 	.byte	0xff
	.zero		1


	//   ....[91]....
        /*0694*/ 	.word	0x00006f20
        /*0698*/ 	.word	0x00000000
        /*069c*/ 	.word	0x00000080
        /*06a0*/ 	.short	0x010a
        /*06a2*/ 	.byte	0xff
	.zero		1


	//   ....[92]....
        /*06a4*/ 	.word	0x00006f70
        /*06a8*/ 	.word	0x00000000
        /*06ac*/ 	.word	0x00000070
        /*06b0*/ 	.short	0x010a
        /*06b2*/ 	.byte	0xff
	.zero		1


	//   ....[93]....
        /*06b4*/ 	.word	0x00006fd0
        /*06b8*/ 	.word	0x00000003
        /*06bc*/ 	.word	0x000000b0
        /*06c0*/ 	.short	0x010a
        /*06c2*/ 	.byte	0xff
	.zero		1


	//   ....[94]....
        /*06c4*/ 	.word	0x00007030
        /*06c8*/ 	.word	0x00000000
        /*06cc*/ 	.word	0x00000000
        /*06d0*/ 	.short	0x010a
        /*06d2*/ 	.byte	0xff
	.zero		1


	//   ....[95]....
        /*06d4*/ 	.word	0x00007090
        /*06d8*/ 	.word	0x00000000
        /*06dc*/ 	.word	0x00000000
        /*06e0*/ 	.short	0x010a
        /*06e2*/ 	.byte	0xff
	.zero		1


	//   ....[96]....
        /*06e4*/ 	.word	0x000070f0
        /*06e8*/ 	.word	0x00000000
        /*06ec*/ 	.word	0x00000000
        /*06f0*/ 	.short	0x010a
        /*06f2*/ 	.byte	0xff
	.zero		1


	//   ....[97]....
        /*06f4*/ 	.word	0x00007150
        /*06f8*/ 	.word	0x00000000
        /*06fc*/ 	.word	0x00000000
        /*0700*/ 	.short	0x010a
        /*0702*/ 	.byte	0xff
	.zero		1


	//   ....[98]....
        /*0704*/ 	.word	0x000071b0
        /*0708*/ 	.word	0x00000000
        /*070c*/ 	.word	0x00000000
        /*0710*/ 	.short	0x010a
        /*0712*/ 	.byte	0xff
	.zero		1


	//   ....[99]....
        /*0714*/ 	.word	0x00007200
        /*0718*/ 	.word	0x00000000
        /*071c*/ 	.word	0x00000070
        /*0720*/ 	.short	0x010a
        /*0722*/ 	.byte	0xff
	.zero		1


	//   ....[100]....
        /*0724*/ 	.word	0x00007260
        /*0728*/ 	.word	0x00000000
        /*072c*/ 	.word	0x00000068
        /*0730*/ 	.short	0x010a
        /*0732*/ 	.byte	0xff
	.zero		1


	//   ....[101]....
        /*0734*/ 	.word	0x000072c0
        /*0738*/ 	.word	0x00000003
        /*073c*/ 	.word	0x00000058
        /*0740*/ 	.short	0x010a
        /*0742*/ 	.byte	0xff
	.zero		1


	//   ....[102]....
        /*0744*/ 	.word	0x00007310
        /*0748*/ 	.word	0x00000000
        /*074c*/ 	.word	0x00000070
        /*0750*/ 	.short	0x010a
        /*0752*/ 	.byte	0xff
	.zero		1


	//   ....[103]....
        /*0754*/ 	.word	0x00007370
        /*0758*/ 	.word	0x00000000
        /*075c*/ 	.word	0x00000050
        /*0760*/ 	.short	0x010a
        /*0762*/ 	.byte	0xff
	.zero		1


	//   ....[104]....
        /*0764*/ 	.word	0x000073c0
        /*0768*/ 	.word	0x00000094
        /*076c*/ 	.word	0x00000090
        /*0770*/ 	.short	0x010a
        /*0772*/ 	.byte	0xff
	.zero		1


	//----- nvinfo : EIATTR_NUM_MBARRIERS
	.align		4
.L_47:
        /*0774*/ 	.byte	0x03, 0x38
        /*0776*/ 	.short	0x001e


	//----- nvinfo : EIATTR_EXIT_INSTR_OFFSETS
	.align		4
        /*0778*/ 	.byte	0x04, 0x1c
        /*077a*/ 	.short	(.L_49 - .L_48)


	//   ....[0]....
.L_48:
        /*077c*/ 	.word	0x00002560


	//   ....[1]....
        /*0780*/ 	.word	0x00002a50


	//   ....[2]....
        /*0784*/ 	.word	0x00002ab0


	//   ....[3]....
        /*0788*/ 	.word	0x000039b0


	//   ....[4]....
        /*078c*/ 	.word	0x000044e0


	//   ....[5]....
        /*0790*/ 	.word	0x00004520


	//   ....[6]....
        /*0794*/ 	.word	0x00006b20


	//----- nvinfo : EIATTR_MAX_THREADS
	.align		4
.L_49:
        /*0798*/ 	.byte	0x04, 0x05
        /*079a*/ 	.short	(.L_51 - .L_50)
.L_50:
        /*079c*/ 	.word	0x00000100
        /*07a0*/ 	.word	0x00000001
        /*07a4*/ 	.word	0x00000001


	//----- nvinfo : EIATTR_CRS_STACK_SIZE
	.align		4
.L_51:
        /*07a8*/ 	.byte	0x04, 0x1e
        /*07aa*/ 	.short	(.L_53 - .L_52)
.L_52:
        /*07ac*/ 	.word	0x00000000


	//----- nvinfo : EIATTR_CBANK_PARAM_SIZE
	.align		4
.L_53:
        /*07b0*/ 	.byte	0x03, 0x19
        /*07b2*/ 	.short	0x0800


	//----- nvinfo : EIATTR_PARAM_CBANK
	.align		4
        /*07b4*/ 	.byte	0x04, 0x0a
        /*07b6*/ 	.short	(.L_55 - .L_54)
	.align		4
.L_54:
        /*07b8*/ 	.word	index@(.nv.constant0._ZN7cutlass13device_kernelINS_4gemm6kernel13GemmUniversalIN4cute5tupleIJiiiiEEENS1_10collective13CollectiveMmaINS1_35MainloopSm100TmaUmmaWarpSpecializedILi5ELi2ELi4ENS5_IJNS4_1CILi1EEESB_SB_EEEEENS5_IJNSA_ILi128EEENSA_ILi64EEESE_EEEaNS5_IJlSB_lEEEaSH_NS4_8TiledMMAINS4_8MMA_AtomIJNS4_15SM100_MMA_S8_SSIaaiLi128ELi64ELNS4_4UMMA5MajorE0ELSM_0ELNSL_8SaturateE0EEEEEENS4_6LayoutISC_NS5_IJNSA_ILi0EEESR_SR_EEEEENS5_IJNS4_10UnderscoreESU_SU_EEEEENS4_13SM90_TMA_LOADENS4_14ComposedLayoutINS4_7SwizzleILi3ELi4ELi3EEENS4_18smem_ptr_flag_bitsILi8EEENSQ_INS5_IJNSA_ILi8EEESE_EEENS5_IJSE_SB_EEEEEEEvNS4_8identityESX_S17_vS18_EENS_8epilogue10collective18CollectiveEpilogueINS1A_23Sm100TmaWarpSpecializedILi1ELi1ELi64ELb0ELb0EEEJSG_NS5_IJNSQ_ISE_SB_EENSQ_ISF_SB_EEEEEaSH_aSH_NS1A_6fusion15FusionCallbacksIS1E_NS1I_17LinearCombinationIaiaiLNS_15FloatRoundStyleE2EEESG_S1H_JEEENS4_5SM1004TMEM4LOAD26SM100_TMEM_LOAD_32dp32b64xESX_NSY_INSZ_ILi2ELi4ELi3EEES12_NSQ_INS5_IJS13_SF_EEENS5_IJSF_SB_EEEEEEENS4_39AutoVectorizingCopyWithAssumedAlignmentILi128EEENS4_14SM90_TMA_STOREES1W_S1Y_S1Y_EEEvvEEEEvNT_6ParamsE)
        /*07bc*/ 	.short	0x0380
        /*07be*/ 	.short	0x0800


	//----- nvinfo : EIATTR_SW_WAR
	.align		4
.L_55:
        /*07c0*/ 	.byte	0x04, 0x36
        /*07c2*/ 	.short	(.L_57 - .L_56)
.L_56:
        /*07c4*/ 	.word	0x00000008
.L_57:


//--------------------- .nv.callgraph             --------------------------
	.section	.nv.callgraph,"",@"SHT_CUDA_CALLGRAPH"
	.align	4
	.sectionentsize	8
	.align		4
        /*0000*/ 	.word	0x00000000
	.align		4
        /*0004*/ 	.word	0xffffffff
	.align		4
        /*0008*/ 	.word	index@(_ZN7cutlass13device_kernelINS_4gemm6kernel13GemmUniversalIN4cute5tupleIJiiiiEEENS1_10collective13CollectiveMmaINS1_35MainloopSm100TmaUmmaWarpSpecializedILi5ELi2ELi4ENS5_IJNS4_1CILi1EEESB_SB_EEEEENS5_IJNSA_ILi128EEENSA_ILi64EEESE_EEEaNS5_IJlSB_lEEEaSH_NS4_8TiledMMAINS4_8MMA_AtomIJNS4_15SM100_MMA_S8_SSIaaiLi128ELi64ELNS4_4UMMA5MajorE0ELSM_0ELNSL_8SaturateE0EEEEEENS4_6LayoutISC_NS5_IJNSA_ILi0EEESR_SR_EEEEENS5_IJNS4_10UnderscoreESU_SU_EEEEENS4_13SM90_TMA_LOADENS4_14ComposedLayoutINS4_7SwizzleILi3ELi4ELi3EEENS4_18smem_ptr_flag_bitsILi8EEENSQ_INS5_IJNSA_ILi8EEESE_EEENS5_IJSE_SB_EEEEEEEvNS4_8identityESX_S17_vS18_EENS_8epilogue10collective18CollectiveEpilogueINS1A_23Sm100TmaWarpSpecializedILi1ELi1ELi64ELb0ELb0EEEJSG_NS5_IJNSQ_ISE_SB_EENSQ_ISF_SB_EEEEEaSH_aSH_NS1A_6fusion15FusionCallbacksIS1E_NS1I_17LinearCombinationIaiaiLNS_15FloatRoundStyleE2EEESG_S1H_JEEENS4_5SM1004TMEM4LOAD26SM100_TMEM_LOAD_32dp32b64xESX_NSY_INSZ_ILi2ELi4ELi3EEES12_NSQ_INS5_IJS13_SF_EEENS5_IJSF_SB_EEEEEEENS4_39AutoVectorizingCopyWithAssumedAlignmentILi128EEENS4_14SM90_TMA_STOREES1W_S1Y_S1Y_EEEvvEEEEvNT_6ParamsE)
	.align		4
        /*000c*/ 	.word	index@(__assertfail)
	.align		4
        /*0010*/ 	.word	0x00000000
	.align		4
        /*0014*/ 	.word	0xfffffffe
	.align		4
        /*0018*/ 	.word	0x00000000
	.align		4
        /*001c*/ 	.word	0xfffffffd
	.align		4
        /*0020*/ 	.word	0x00000000
	.align		4
        /*0024*/ 	.word	0xfffffffc


//--------------------- .nv.constant4             --------------------------
	.section	.nv.constant4,"a",@progbits
	.align	8
	.align		8
.nv.constant4:
        /*0000*/ 	.dword	__assertfail
	.align		8
        /*0008*/ 	.dword	__unnamed_1
	.align		8
        /*0010*/ 	.dword	__unnamed_2
	.align		8
        /*0018*/ 	.dword	_ZN40_INTERNAL_fe6e5b62_4_k_cu_f930afd2_100124cuda3std3__45__cpo5beginE
	.align		8
        /*0020*/ 	.dword	_ZN40_INTERNAL_fe6e5b62_4_k_cu_f930afd2_100124cuda3std3__45__cpo3endE
	.align		8
        /*0028*/ 	.dword	_ZN40_INTERNAL_fe6e5b62_4_k_cu_f930afd2_100124cuda3std3__45__cpo6cbeginE
	.align		8
        /*0030*/ 	.dword	_ZN40_INTERNAL_fe6e5b62_4_k_cu_f930afd2_100124cuda3std3__45__cpo4cendE
	.align		8
        /*0038*/ 	.dword	_ZN40_INTERNAL_fe6e5b62_4_k_cu_f930afd2_100124cuda3std3__442_GLOBAL__N__fe6e5b62_4_k_cu_f930afd2_100126ignoreE
	.align		8
        /*0040*/ 	.dword	_ZN40_INTERNAL_fe6e5b62_4_k_cu_f930afd2_100124cuda3std3__419piecewise_constructE
	.align		8
        /*0048*/ 	.dword	_ZN40_INTERNAL_fe6e5b62_4_k_cu_f930afd2_100124cuda3std3__48in_placeE
	.align		8
        /*0050*/ 	.dword	_ZN40_INTERNAL_fe6e5b62_4_k_cu_f930afd2_100124cuda3std6ranges3__45__cpo4swapE
	.align		8
        /*0058*/ 	.dword	_ZN40_INTERNAL_fe6e5b62_4_k_cu_f930afd2_100124cuda3std6ranges3__45__cpo9iter_moveE
	.align		8
        /*0060*/ 	.dword	_ZN40_INTERNAL_fe6e5b62_4_k_cu_f930afd2_100124cute7productE
	.align		8
        /*0068*/ 	.dword	_ZN40_INTERNAL_fe6e5b62_4_k_cu_f930afd2_100124cute1_E
	.align		8
        /*0070*/ 	.dword	$str$25
	.align		8
        /*0078*/ 	.dword	$str$26
	.align		8
        /*0080*/ 	.dword	$str$27
	.align		8
        /*0088*/ 	.dword	$str$28


//--------------------- .text._ZN7cutlass13device_kernelINS_4gemm6kernel13GemmUniversalIN4cute5tupleIJiiiiEEENS1_10collective13CollectiveMmaINS1_35MainloopSm100TmaUmmaWarpSpecializedILi5ELi2ELi4ENS5_IJNS4_1CILi1EEESB_SB_EEEEENS5_IJNSA_ILi128EEENSA_ILi64EEESE_EEEaNS5_IJlSB_lEEEaSH_NS4_8TiledMMAINS4_8MMA_AtomIJNS4_15SM100_MMA_S8_SSIaaiLi128ELi64ELNS4_4UMMA5MajorE0ELSM_0ELNSL_8SaturateE0EEEEEENS4_6LayoutISC_NS5_IJNSA_ILi0EEESR_SR_EEEEENS5_IJNS4_10UnderscoreESU_SU_EEEEENS4_13SM90_TMA_LOADENS4_14ComposedLayoutINS4_7SwizzleILi3ELi4ELi3EEENS4_18smem_ptr_flag_bitsILi8EEENSQ_INS5_IJNSA_ILi8EEESE_EEENS5_IJSE_SB_EEEEEEEvNS4_8identityESX_S17_vS18_EENS_8epilogue10collective18CollectiveEpilogueINS1A_23Sm100TmaWarpSpecializedILi1ELi1ELi64ELb0ELb0EEEJSG_NS5_IJNSQ_ISE_SB_EENSQ_ISF_SB_EEEEEaSH_aSH_NS1A_6fusion15FusionCallbacksIS1E_NS1I_17LinearCombinationIaiaiLNS_15FloatRoundStyleE2EEESG_S1H_JEEENS4_5SM1004TMEM4LOAD26SM100_TMEM_LOAD_32dp32b64xESX_NSY_INSZ_ILi2ELi4ELi3EEES12_NSQ_INS5_IJS13_SF_EEENS5_IJSF_SB_EEEEEEENS4_39AutoVectorizingCopyWithAssumedAlignmentILi128EEENS4_14SM90_TMA_STOREES1W_S1Y_S1Y_EEEvvEEEEvNT_6ParamsE --------------------------
	.section	.text._ZN7cutlass13device_kernelINS_4gemm6kernel13GemmUniversalIN4cute5tupleIJiiiiEEENS1_10collective13CollectiveMmaINS1_35MainloopSm100TmaUmmaWarpSpecializedILi5ELi2ELi4ENS5_IJNS4_1CILi1EEESB_SB_EEEEENS5_IJNSA_ILi128EEENSA_ILi64EEESE_EEEaNS5_IJlSB_lEEEaSH_NS4_8TiledMMAINS4_8MMA_AtomIJNS4_15SM100_MMA_S8_SSIaaiLi128ELi64ELNS4_4UMMA5MajorE0ELSM_0ELNSL_8SaturateE0EEEEEENS4_6LayoutISC_NS5_IJNSA_ILi0EEESR_SR_EEEEENS5_IJNS4_10UnderscoreESU_SU_EEEEENS4_13SM90_TMA_LOADENS4_14ComposedLayoutINS4_7SwizzleILi3ELi4ELi3EEENS4_18smem_ptr_flag_bitsILi8EEENSQ_INS5_IJNSA_ILi8EEESE_EEENS5_IJSE_SB_EEEEEEEvNS4_8identityESX_S17_vS18_EENS_8epilogue10collective18CollectiveEpilogueINS1A_23Sm100TmaWarpSpecializedILi1ELi1ELi64ELb0ELb0EEEJSG_NS5_IJNSQ_ISE_SB_EENSQ_ISF_SB_EEEEEaSH_aSH_NS1A_6fusion15FusionCallbacksIS1E_NS1I_17LinearCombinationIaiaiLNS_15FloatRoundStyleE2EEESG_S1H_JEEENS4_5SM1004TMEM4LOAD26SM100_TMEM_LOAD_32dp32b64xESX_NSY_INSZ_ILi2ELi4ELi3EEES12_NSQ_INS5_IJS13_SF_EEENS5_IJSF_SB_EEEEEEENS4_39AutoVectorizingCopyWithAssumedAlignmentILi128EEENS4_14SM90_TMA_STOREES1W_S1Y_S1Y_EEEvvEEEEvNT_6ParamsE,"ax",@progbits
	.align	128
.text._ZN7cutlass13device_kernelINS_4gemm6kernel13GemmUniversalIN4cute5tupleIJiiiiEEENS1_10collective13CollectiveMmaINS1_35MainloopSm100TmaUmmaWarpSpecializedILi5ELi2ELi4ENS5_IJNS4_1CILi1EEESB_SB_EEEEENS5_IJNSA_ILi128EEENSA_ILi64EEESE_EEEaNS5_IJlSB_lEEEaSH_NS4_8TiledMMAINS4_8MMA_AtomIJNS4_15SM100_MMA_S8_SSIaaiLi128ELi64ELNS4_4UMMA5MajorE0ELSM_0ELNSL_8SaturateE0EEEEEENS4_6LayoutISC_NS5_IJNSA_ILi0EEESR_SR_EEEEENS5_IJNS4_10UnderscoreESU_SU_EEEEENS4_13SM90_TMA_LOADENS4_14ComposedLayoutINS4_7SwizzleILi3ELi4ELi3EEENS4_18smem_ptr_flag_bitsILi8EEENSQ_INS5_IJNSA_ILi8EEESE_EEENS5_IJSE_SB_EEEEEEEvNS4_8identityESX_S17_vS18_EENS_8epilogue10collective18CollectiveEpilogueINS1A_23Sm100TmaWarpSpecializedILi1ELi1ELi64ELb0ELb0EEEJSG_NS5_IJNSQ_ISE_SB_EENSQ_ISF_SB_EEEEEaSH_aSH_NS1A_6fusion15FusionCallbacksIS1E_NS1I_17LinearCombinationIaiaiLNS_15FloatRoundStyleE2EEESG_S1H_JEEENS4_5SM1004TMEM4LOAD26SM100_TMEM_LOAD_32dp32b64xESX_NSY_INSZ_ILi2ELi4ELi3EEES12_NSQ_INS5_IJS13_SF_EEENS5_IJSF_SB_EEEEEEENS4_39AutoVectorizingCopyWithAssumedAlignmentILi128EEENS4_14SM90_TMA_STOREES1W_S1Y_S1Y_EEEvvEEEEvNT_6ParamsE:
        .type           _ZN7cutlass13device_kernelINS_4gemm6kernel13GemmUniversalIN4cute5tupleIJiiiiEEENS1_10collective13CollectiveMmaINS1_35MainloopSm100TmaUmmaWarpSpecializedILi5ELi2ELi4ENS5_IJNS4_1CILi1EEESB_SB_EEEEENS5_IJNSA_ILi128EEENSA_ILi64EEESE_EEEaNS5_IJlSB_lEEEaSH_NS4_8TiledMMAINS4_8MMA_AtomIJNS4_15SM100_MMA_S8_SSIaaiLi128ELi64ELNS4_4UMMA5MajorE0ELSM_0ELNSL_8SaturateE0EEEEEENS4_6LayoutISC_NS5_IJNSA_ILi0EEESR_SR_EEEEENS5_IJNS4_10UnderscoreESU_SU_EEEEENS4_13SM90_TMA_LOADENS4_14ComposedLayoutINS4_7SwizzleILi3ELi4ELi3EEENS4_18smem_ptr_flag_bitsILi8EEENSQ_INS5_IJNSA_ILi8EEESE_EEENS5_IJSE_SB_EEEEEEEvNS4_8identityESX_S17_vS18_EENS_8epilogue10collective18CollectiveEpilogueINS1A_23Sm100TmaWarpSpecializedILi1ELi1ELi64ELb0ELb0EEEJSG_NS5_IJNSQ_ISE_SB_EENSQ_ISF_SB_EEEEEaSH_aSH_NS1A_6fusion15FusionCallbacksIS1E_NS1I_17LinearCombinationIaiaiLNS_15FloatRoundStyleE2EEESG_S1H_JEEENS4_5SM1004TMEM4LOAD26SM100_TMEM_LOAD_32dp32b64xESX_NSY_INSZ_ILi2ELi4ELi3EEES12_NSQ_INS5_IJS13_SF_EEENS5_IJSF_SB_EEEEEEENS4_39AutoVectorizingCopyWithAssumedAlignmentILi128EEENS4_14SM90_TMA_STOREES1W_S1Y_S1Y_EEEvvEEEEvNT_6ParamsE,@function
        .size           _ZN7cutlass13device_kernelINS_4gemm6kernel13GemmUniversalIN4cute5tupleIJiiiiEEENS1_10collective13CollectiveMmaINS1_35MainloopSm100TmaUmmaWarpSpecializedILi5ELi2ELi4ENS5_IJNS4_1CILi1EEESB_SB_EEEEENS5_IJNSA_ILi128EEENSA_ILi64EEESE_EEEaNS5_IJlSB_lEEEaSH_NS4_8TiledMMAINS4_8MMA_AtomIJNS4_15SM100_MMA_S8_SSIaaiLi128ELi64ELNS4_4UMMA5MajorE0ELSM_0ELNSL_8SaturateE0EEEEEENS4_6LayoutISC_NS5_IJNSA_ILi0EEESR_SR_EEEEENS5_IJNS4_10UnderscoreESU_SU_EEEEENS4_13SM90_TMA_LOADENS4_14ComposedLayoutINS4_7SwizzleILi3ELi4ELi3EEENS4_18smem_ptr_flag_bitsILi8EEENSQ_INS5_IJNSA_ILi8EEESE_EEENS5_IJSE_SB_EEEEEEEvNS4_8identityESX_S17_vS18_EENS_8epilogue10collective18CollectiveEpilogueINS1A_23Sm100TmaWarpSpecializedILi1ELi1ELi64ELb0ELb0EEEJSG_NS5_IJNSQ_ISE_SB_EENSQ_ISF_SB_EEEEEaSH_aSH_NS1A_6fusion15FusionCallbacksIS1E_NS1I_17LinearCombinationIaiaiLNS_15FloatRoundStyleE2EEESG_S1H_JEEENS4_5SM1004TMEM4LOAD26SM100_TMEM_LOAD_32dp32b64xESX_NSY_INSZ_ILi2ELi4ELi3EEES12_NSQ_INS5_IJS13_SF_EEENS5_IJSF_SB_EEEEEEENS4_39AutoVectorizingCopyWithAssumedAlignmentILi128EEENS4_14SM90_TMA_STOREES1W_S1Y_S1Y_EEEvvEEEEvNT_6ParamsE,(.L_x_131 - _ZN7cutlass13device_kernelINS_4gemm6kernel13GemmUniversalIN4cute5tupleIJiiiiEEENS1_10collective13CollectiveMmaINS1_35MainloopSm100TmaUmmaWarpSpecializedILi5ELi2ELi4ENS5_IJNS4_1CILi1EEESB_SB_EEEEENS5_IJNSA_ILi128EEENSA_ILi64EEESE_EEEaNS5_IJlSB_lEEEaSH_NS4_8TiledMMAINS4_8MMA_AtomIJNS4_15SM100_MMA_S8_SSIaaiLi128ELi64ELNS4_4UMMA5MajorE0ELSM_0ELNSL_8SaturateE0EEEEEENS4_6LayoutISC_NS5_IJNSA_ILi0EEESR_SR_EEEEENS5_IJNS4_10UnderscoreESU_SU_EEEEENS4_13SM90_TMA_LOADENS4_14ComposedLayoutINS4_7SwizzleILi3ELi4ELi3EEENS4_18smem_ptr_flag_bitsILi8EEENSQ_INS5_IJNSA_ILi8EEESE_EEENS5_IJSE_SB_EEEEEEEvNS4_8identityESX_S17_vS18_EENS_8epilogue10collective18CollectiveEpilogueINS1A_23Sm100TmaWarpSpecializedILi1ELi1ELi64ELb0ELb0EEEJSG_NS5_IJNSQ_ISE_SB_EENSQ_ISF_SB_EEEEEaSH_aSH_NS1A_6fusion15FusionCallbacksIS1E_NS1I_17LinearCombinationIaiaiLNS_15FloatRoundStyleE2EEESG_S1H_JEEENS4_5SM1004TMEM4LOAD26SM100_TMEM_LOAD_32dp32b64xESX_NSY_INSZ_ILi2ELi4ELi3EEES12_NSQ_INS5_IJS13_SF_EEENS5_IJSF_SB_EEEEEEENS4_39AutoVectorizingCopyWithAssumedAlignmentILi128EEENS4_14SM90_TMA_STOREES1W_S1Y_S1Y_EEEvvEEEEvNT_6ParamsE)
        .other          _ZN7cutlass13device_kernelINS_4gemm6kernel13GemmUniversalIN4cute5tupleIJiiiiEEENS1_10collective13CollectiveMmaINS1_35MainloopSm100TmaUmmaWarpSpecializedILi5ELi2ELi4ENS5_IJNS4_1CILi1EEESB_SB_EEEEENS5_IJNSA_ILi128EEENSA_ILi64EEESE_EEEaNS5_IJlSB_lEEEaSH_NS4_8TiledMMAINS4_8MMA_AtomIJNS4_15SM100_MMA_S8_SSIaaiLi128ELi64ELNS4_4UMMA5MajorE0ELSM_0ELNSL_8SaturateE0EEEEEENS4_6LayoutISC_NS5_IJNSA_ILi0EEESR_SR_EEEEENS5_IJNS4_10UnderscoreESU_SU_EEEEENS4_13SM90_TMA_LOADENS4_14ComposedLayoutINS4_7SwizzleILi3ELi4ELi3EEENS4_18smem_ptr_flag_bitsILi8EEENSQ_INS5_IJNSA_ILi8EEESE_EEENS5_IJSE_SB_EEEEEEEvNS4_8identityESX_S17_vS18_EENS_8epilogue10collective18CollectiveEpilogueINS1A_23Sm100TmaWarpSpecializedILi1ELi1ELi64ELb0ELb0EEEJSG_NS5_IJNSQ_ISE_SB_EENSQ_ISF_SB_EEEEEaSH_aSH_NS1A_6fusion15FusionCallbacksIS1E_NS1I_17LinearCombinationIaiaiLNS_15FloatRoundStyleE2EEESG_S1H_JEEENS4_5SM1004TMEM4LOAD26SM100_TMEM_LOAD_32dp32b64xESX_NSY_INSZ_ILi2ELi4ELi3EEES12_NSQ_INS5_IJS13_SF_EEENS5_IJSF_SB_EEEEEEENS4_39AutoVectorizingCopyWithAssumedAlignmentILi128EEENS4_14SM90_TMA_STOREES1W_S1Y_S1Y_EEEvvEEEEvNT_6ParamsE,@"STO_CUDA_ENTRY STV_DEFAULT"
_ZN7cutlass13device_kernelINS_4gemm6kernel13GemmUniversalIN4cute5tupleIJiiiiEEENS1_10collective13CollectiveMmaINS1_35MainloopSm100TmaUmmaWarpSpecializedILi5ELi2ELi4ENS5_IJNS4_1CILi1EEESB_SB_EEEEENS5_IJNSA_ILi128EEENSA_ILi64EEESE_EEEaNS5_IJlSB_lEEEaSH_NS4_8TiledMMAINS4_8MMA_AtomIJNS4_15SM100_MMA_S8_SSIaaiLi128ELi64ELNS4_4UMMA5MajorE0ELSM_0ELNSL_8SaturateE0EEEEEENS4_6LayoutISC_NS5_IJNSA_ILi0EEESR_SR_EEEEENS5_IJNS4_10UnderscoreESU_SU_EEEEENS4_13SM90_TMA_LOADENS4_14ComposedLayoutINS4_7SwizzleILi3ELi4ELi3EEENS4_18smem_ptr_flag_bitsILi8EEENSQ_INS5_IJNSA_ILi8EEESE_EEENS5_IJSE_SB_EEEEEEEvNS4_8identityESX_S17_vS18_EENS_8epilogue10collective18CollectiveEpilogueINS1A_23Sm100TmaWarpSpecializedILi1ELi1ELi64ELb0ELb0EEEJSG_NS5_IJNSQ_ISE_SB_EENSQ_ISF_SB_EEEEEaSH_aSH_NS1A_6fusion15FusionCallbacksIS1E_NS1I_17LinearCombinationIaiaiLNS_15FloatRoundStyleE2EEESG_S1H_JEEENS4_5SM1004TMEM4LOAD26SM100_TMEM_LOAD_32dp32b64xESX_NSY_INSZ_ILi2ELi4ELi3EEES12_NSQ_INS5_IJS13_SF_EEENS5_IJSF_SB_EEEEEEENS4_39AutoVectorizingCopyWithAssumedAlignmentILi128EEENS4_14SM90_TMA_STOREES1W_S1Y_S1Y_EEEvvEEEEvNT_6ParamsE:
[----:B------:R-:W1:Y:S01]  /*0000*/  LDC R1, c[0x0][0x37c] ;  /* 0x0000df00ff017b82 */ /* 0x000e620000000800 */
[----:B------:R-:W2:Y:S01]  /*0010*/  S2R R176, SR_TID.X ;  /* 0x0000000000b07919 */ /* 0x000ea20000002100 */
[----:B------:R-:W3:Y:S01]  /*0020*/  LDCU.64 UR4, c[0x0][0x890] ;  /* 0x00011200ff0477ac */ /* 0x000ee20008000a00 */
[----:B------:R-:W-:Y:S02]  /*0030*/  PRMT R168, RZ, 0x7610, R168 ;  /* 0x00007610ffa87816 */ /* 0x000fe400000000a8 */
[----:B------:R-:W-:Y:S01]  /*0040*/  ELECT P5, URZ, PT ;  /* 0x0000000000ff782f */ /* 0x000fe200038a0000 */
[----:B------:R-:W4:Y:S01]  /*0050*/  LDCU.64 UR40, c[0x0][0x358] ;  /* 0x00006b00ff2877ac */ /* 0x000f220008000a00 */
[----:B---3--:R-:W-:-:S04]  /*0060*/  UISETP.NE.U32.AND UP0, UPT, UR4, URZ, UPT ;  /* 0x000000ff0400728c */ /* 0x008fc8000bf05070 */
[----:B------:R-:W-:Y:S01]  /*0070*/  UISETP.NE.AND.EX UP0, UPT, UR5, URZ, UPT, UP0 ;  /* 0x000000ff0500728c */ /* 0x000fe2000bf05300 */
[----:B--2---:R-:W-:-:S05]  /*0080*/  SHF.R.U32.HI R181, RZ, 0x5, R176 ;  /* 0x00000005ffb57819 */ /* 0x004fca00000116b0 */
[----:B------:R-:W2:Y:S02]  /*0090*/  SHFL.IDX PT, R0, R181, RZ, 0x1f ;  /* 0x00001fffb5007589 */ /* 0x000ea400000e0000 */
[----:B--2---:R-:W-:Y:S01]  /*00a0*/  R2UR UR8, R0 ;  /* 0x00000000000872ca */ /* 0x004fe200000e0000 */
[----:B-1--4-:R-:W-:-:S14]  /*00b0*/  BRA.U UP0, `(.L_x_0) ;  /* 0x00000001002c7547 */ /* 0x012fdc000b800000 */
[----:B------:R-:W1:Y:S02]  /*00c0*/  LDCU.64 UR6, c[0x0][0x888] ;  /* 0x00011100ff0677ac */ /* 0x000e640008000a00 */
[----:B-1----:R-:W-:-:S04]  /*00d0*/  UISETP.NE.U32.AND UP0, UPT, UR6, URZ, UPT ;  /* 0x000000ff0600728c */ /* 0x002fc8000bf05070 */
[----:B------:R-:W-:-:S09]  /*00e0*/  UISETP.NE.AND.EX UP0, UPT, UR7, URZ, UPT, UP0 ;  /* 0x000000ff0700728c */ /* 0x000fd2000bf05300 */
[----:B------:R-:W-:Y:S05]  /*00f0*/  BRA.U !UP0, `(.L_x_1) ;  /* 0x0000000108107547 */ /* 0x000fea000b800000 */
[----:B------:R-:W1:Y:S02]  /*0100*/  LDC.64 R80, c[0x0][0x888] ;  /* 0x00022200ff507b82 */ /* 0x000e640000000a00 */
[----:B-1----:R1:W5:Y:S01]  /*0110*/  LDG.E R80, desc[UR40][R80.64] ;  /* 0x0000002850507981 */ /* 0x002362000c1e1900 */
[----:B------:R-:W-:Y:S01]  /*0120*/  HFMA2 R168, -RZ, RZ, 0, 5.9604644775390625e-08 ;  /* 0x00000001ffa87431 */ /* 0x000fe200000001ff */
[----:B------:R-:W-:Y:S05]  /*0130*/  BRA `(.L_x_0) ;  /* 0x00000000000c7947 */ /* 0x000fea0003800000 */
.L_x_1:
[----:B------:R-:W1:Y:S01]  /*0140*/  LDCU UR6, c[0x0][0x880] ;  /* 0x00011000ff0677ac */ /* 0x000e620008000800 */
[----:B------:R-:W-:Y:S01]  /*0150*/  HFMA2 R168, -RZ, RZ, 0, 5.9604644775390625e-08 ;  /* 0x00000001ffa87431 */ /* 0x000fe200000001ff */
[----:B-1----:R-:W-:-:S07]  /*0160*/  MOV R80, UR6 ;  /* 0x0000000600507c02 */ /* 0x002fce0008000f00 */
.L_x_0:
[----:B------:R-:W2:Y:S02]  /*0170*/  LDCU.64 UR6, c[0x0][0x8b0] ;  /* 0x00011600ff0677ac */ /* 0x000ea40008000a00 */
[----:B--2---:R-:W-:-:S04]  /*0180*/  UISETP.NE.U32.AND UP0, UPT, UR6, URZ, UPT ;  /* 0x000000ff0600728c */ /* 0x004fc8000bf05070 */
[----:B------:R-:W-:-:S09]  /*0190*/  UISETP.NE.AND.EX UP0, UPT, UR7, URZ, UPT, UP0 ;  /* 0x000000ff0700728c */ /* 0x000fd2000bf05300 */
[----:B------:R-:W-:Y:S05]  /*01a0*/  BRA.U UP0, `(.L_x_2) ;  /* 0x0000000100247547 */ /* 0x000fea000b800000 */
[----:B------:R-:W2:Y:S02]  /*01b0*/  LDCU.64 UR6, c[0x0][0x8a8] ;  /* 0x00011500ff0677ac */ /* 0x000ea40008000a00 */
[----:B--2---:R-:W-:-:S04]  /*01c0*/  UISETP.NE.U32.AND UP0, UPT, UR6, URZ, UPT ;  /* 0x000000ff0600728c */ /* 0x004fc8000bf05070 */
[----:B------:R-:W-:-:S09]  /*01d0*/  UISETP.NE.AND.EX UP0, UPT, UR7, URZ, UPT, UP0 ;  /* 0x000000ff0700728c */ /* 0x000fd2000bf05300 */
[----:B------:R-:W-:Y:S05]  /*01e0*/  BRA.U !UP0, `(.L_x_3) ;  /* 0x00000001080c7547 */ /* 0x000fea000b800000 */
[----:B------:R-:W2:Y:S02]  /*01f0*/  LDC.64 R78, c[0x0][0x8a8] ;  /* 0x00022a00ff4e7b82 */ /* 0x000ea40000000a00 */
[----:B--2---:R2:W5:Y:S01]  /*0200*/  LDG.E R78, desc[UR40][R78.64] ;  /* 0x000000284e4e7981 */ /* 0x004562000c1e1900 */
[----:B------:R-:W-:Y:S05]  /*0210*/  BRA `(.L_x_2) ;  /* 0x0000000000087947 */ /* 0x000fea0003800000 */
.L_x_3:
[----:B------:R-:W2:Y:S02]  /*0220*/  LDCU UR6, c[0x0][0x8a0] ;  /* 0x00011400ff0677ac */ /* 0x000ea40008000800 */
[----:B--2---:R-:W-:Y:S02]  /*0230*/  MOV R78, UR6 ;  /* 0x00000006004e7c02 */ /* 0x004fe40008000f00 */
.L_x_2:
[----:B------:R-:W-:Y:S01]  /*0240*/  IMAD.U32 R0, RZ, RZ, UR8 ;  /* 0x00000008ff007e24 */ /* 0x000fe2000f8e00ff */
[----:B------:R-:W-:Y:S04]  /*0250*/  BSSY.RECONVERGENT B0, `(.L_x_4) ;  /* 0x000000c000007945 */ /* 0x000fe80003800200 */
[C---:B------:R-:W-:Y:S02]  /*0260*/  ISETP.NE.OR P1, PT, R0.reuse, 0x1, !P5 ;  /* 0x000000010000780c */ /* 0x040fe40006f25670 */
[----:B------:R-:W-:-:S11]  /*0270*/  ISETP.NE.OR P0, PT, R0, 0x3, !P5 ;  /* 0x000000030000780c */ /* 0x000fd60006f05670 */
[----:B------:R-:W-:Y:S05]  /*0280*/  @P1 BRA `(.L_x_5) ;  /* 0x0000000000201947 */ /* 0x000fea0003800000 */
[----:B------:R-:W3:Y:S02]  /*0290*/  LDCU.64 UR6, c[0x0][0x348] ;  /* 0x00006900ff0677ac */ /* 0x000ee40008000a00 */
[----:B---3--:R-:W-:Y:S02]  /*02a0*/  UIADD3 UR10, UP1, UPT, UR6, 0x80, URZ ;  /* 0x00000080060a7890 */ /* 0x008fe4000ff3e0ff */
[----:B------:R-:W-:Y:S02]  /*02b0*/  UIADD3 UR6, UP0, UPT, UR6, 0x180, URZ ;  /* 0x0000018006067890 */ /* 0x000fe4000ff1e0ff */
[----:B------:R-:W-:Y:S02]  /*02c0*/  UIADD3.X UR11, UPT, UPT, URZ, UR7, URZ, UP1, !UPT ;  /* 0x00000007ff0b7290 */ /* 0x000fe40008ffe4ff */
[----:B------:R-:W-:-:S07]  /*02d0*/  UIADD3.X UR7, UPT, UPT, URZ, UR7, URZ, UP0, !UPT ;  /* 0x00000007ff077290 */ /* 0x000fce00087fe4ff */
[----:B------:R3:W-:Y:S02]  /*02e0*/  UTMACCTL.PF [UR10] ;  /* 0x000000000a0079b9 */ /* 0x0007e40008040000 */
[----:B------:R3:W-:Y:S02]  /*02f0*/  UTMACCTL.PF [UR6] ;  /* 0x00000000060079b9 */ /* 0x0007e40008040000 */
[----:B---3--:R-:W-:Y:S01]  /*0300*/  NOP ;  /* 0x0000000000007918 */ /* 0x008fe20000000000 */
.L_x_5:
[----:B------:R-:W-:Y:S05]  /*0310*/  BSYNC.RECONVERGENT B0 ;  /* 0x0000000000007941 */ /* 0x000fea0003800200 */
.L_x_4:
[----:B------:R-:W-:Y:S04]  /*0320*/  BSSY.RECONVERGENT B0, `(.L_x_6) ;  /* 0x000000a000007945 */ /* 0x000fe80003800200 */
        /* <DEDUP_REMOVED lines=9> */
.L_x_7:
[----:B------:R-:W-:Y:S05]  /*03c0*/  BSYNC.RECONVERGENT B0 ;  /* 0x0000000000007941 */ /* 0x000fea0003800200 */
.L_x_6:
[----:B------:R-:W3:Y:S01]  /*03d0*/  LDCU.64 UR6, c[0x0][0x888] ;  /* 0x00011100ff0677ac */ /* 0x000ee20008000a00 */
[----:B------:R-:W-:Y:S02]  /*03e0*/  UISETP.EQ.U32.AND UP1, UPT, UR4, URZ, UPT ;  /* 0x000000ff0400728c */ /* 0x000fe4000bf22070 */
[----:B------:R-:W-:Y:S02]  /*03f0*/  UPLOP3.LUT UP2, UPT, UPT, UPT, UPT, 0x80, 0x8 ;  /* 0x000000000008789c */ /* 0x000fe40003f4f070 */
[----:B---3--:R-:W-:-:S04]  /*0400*/  UISETP.NE.U32.AND UP0, UPT, UR6, URZ, UPT ;  /* 0x000000ff0600728c */ /* 0x008fc8000bf05070 */
[----:B------:R-:W-:-:S04]  /*0410*/  UISETP.NE.AND.EX UP0, UPT, UR7, URZ, UPT, UP0 ;  /* 0x000000ff0700728c */ /* 0x000fc8000bf05300 */
[----:B------:R-:W-:-:S04]  /*0420*/  UISETP.EQ.OR.EX UP3, UPT, UR5, URZ, !UP0, UP1 ;  /* 0x000000ff0500728c */ /* 0x000fc8000c762710 */
[----:B------:R-:W-:-:S05]  /*0430*/  UP2UR UR44, UPR, URZ, 0x8 ;  /* 0x00000008ff2c7883 */ /* 0x000fca0008000000 */
[----:B------:R-:W-:Y:S07]  /*0440*/  BRA.U !UP3, `(.L_x_8) ;  /* 0x000000010b207547 */ /* 0x000fee000b800000 */
[----:B-----5:R-:W-:Y:S01]  /*0450*/  R2UR UR6, R80 ;  /* 0x00000000500672ca */ /* 0x020fe200000e0000 */
[----:B------:R-:W-:Y:S02]  /*0460*/  UISETP.NE.U32.AND UP2, UPT, UR4, URZ, UPT ;  /* 0x000000ff0400728c */ /* 0x000fe4000bf45070 */
[----:B------:R-:W-:Y:S02]  /*0470*/  USEL UR4, URZ, 0xffffffff, UP0 ;  /* 0xffffffffff047887 */ /* 0x000fe40008000000 */
[----:B------:R-:W-:-:S08]  /*0480*/  UISETP.NE.AND.EX UP2, UPT, UR5, URZ, UPT, UP2 ;  /* 0x000000ff0500728c */ /* 0x000fd0000bf45320 */
[----:B------:R-:W-:-:S04]  /*0490*/  UISETP.NE.AND UP1, UPT, UR6, URZ, UPT ;  /* 0x000000ff0600728c */ /* 0x000fc8000bf25270 */
[----:B------:R-:W-:-:S04]  /*04a0*/  @!UP2 USEL UR4, URZ, 0xffffffff, UP1 ;  /* 0xffffffffff04a887 */ /* 0x000fc80008800000 */
[----:B------:R-:W-:-:S04]  /*04b0*/  ULOP3.LUT UR4, UR4, 0x1, URZ, 0xc0, !UPT ;  /* 0x0000000104047892 */ /* 0x000fc8000f8ec0ff */
[----:B------:R-:W-:-:S11]  /*04c0*/  UISETP.NE.U32.AND UP2, UPT, UR4, 0x1, UPT ;  /* 0x000000010400788c */ /* 0x000fd6000bf45070 */
.L_x_8:
[----:B------:R-:W3:Y:S01]  /*04d0*/  SHFL.IDX PT, R2, R181, RZ, 0x1f ;  /* 0x00001fffb5027589 */ /* 0x000ee200000e0000 */
[----:B------:R-:W-:-:S04]  /*04e0*/  UISETP.NE.AND UP1, UPT, UR8, 0x2, UPT ;  /* 0x000000020800788c */ /* 0x000fc8000bf25270 */
[----:B------:R-:W-:Y:S01]  /*04f0*/  USEL UR13, URZ, 0x1, UP1 ;  /* 0x00000001ff0d7887 */ /* 0x000fe20008800000 */
[----:B---3--:R-:W-:-:S13]  /*0500*/  ISETP.NE.AND P0, PT, R2, RZ, PT ;  /* 0x000000ff0200720c */ /* 0x008fda0003f05270 */
[----:B------:R-:W-:Y:S05]  /*0510*/  @P0 BRA `(.L_x_9) ;  /* 0x0000000000500947 */ /* 0x000fea0003800000 */
[----:B------:R-:W3:Y:S01]  /*0520*/  S2UR UR5, SR_CgaCtaId ;  /* 0x00000000000579c3 */ /* 0x000ee20000008800 */
[----:B------:R-:W-:Y:S01]  /*0530*/  UMOV UR6, 0x400 ;  /* 0x0000040000067882 */ /* 0x000fe20000000000 */
[----:B------:R-:W-:Y:S01]  /*0540*/  UMOV UR4, 0x1 ;  /* 0x0000000100047882 */ /* 0x000fe20000000000 */
[----:B------:R-:W-:Y:S01]  /*0550*/  ELECT P0, URZ, PT ;  /* 0x0000000000ff782f */ /* 0x000fe20003800000 */
[----:B---3--:R-:W-:Y:S02]  /*0560*/  ULEA UR5, UR5, UR6, 0x18 ;  /* 0x0000000605057291 */ /* 0x008fe4000f8ec0ff */
[----:B------:R-:W-:-:S04]  /*0570*/  UIADD3 UR6, UPT, UPT, -UR4, 0x100000, URZ ;  /* 0x0010000004067890 */ /* 0x000fc8000fffe1ff */
[----:B------:R-:W-:Y:S02]  /*0580*/  USHF.L.U32 UR7, UR6, 0xb, URZ ;  /* 0x0000000b06077899 */ /* 0x000fe400080006ff */
[----:B------:R-:W-:Y:S01]  /*0590*/  USHF.L.U32 UR6, UR6, 0x1, URZ ;  /* 0x0000000106067899 */ /* 0x000fe200080006ff */
[----:B------:R-:W3:Y:S11]  /*05a0*/  FENCE.VIEW.ASYNC.S ;  /* 0x00000000000073c6 */ /* 0x000ef60000000000 */
[----:B---3--:R3:W4:Y:S01]  /*05b0*/  SYNCS.EXCH.64 URZ, [UR5], UR6 ;  /* 0x0000000605ff75b2 */ /* 0x0087220008000100 */
[----:B------:R3:W1:Y:S01]  /*05c0*/  SYNCS.EXCH.64 URZ, [UR5+0x28], UR6 ;  /* 0x0000280605ff75b2 */ /* 0x0006620008000100 */
        /* <DEDUP_REMOVED lines=8> */
[----:B------:R-:W-:Y:S01]  /*0650*/  NOP ;  /* 0x0000000000007918 */ /* 0x000fe20000000000 */
.L_x_9:
[----:B------:R-:W2:Y:S01]  /*0660*/  SHFL.IDX PT, R2, R181, RZ, 0x1f ;  /* 0x00001fffb5027589 */ /* 0x000ea200000e0000 */
[----:B------:R-:W-:Y:S01]  /*0670*/  NOP ;  /* 0x0000000000007918 */ /* 0x000fe20000000000 */
[----:B--2---:R-:W-:-:S13]  /*0680*/  ISETP.NE.AND P0, PT, R2, 0x1, PT ;  /* 0x000000010200780c */ /* 0x004fda0003f05270 */
[----:B------:R-:W-:Y:S05]  /*0690*/  @P0 BRA `(.L_x_10) ;  /* 0x0000000000400947 */ /* 0x000fea0003800000 */
[----:B---3--:R-:W2:Y:S01]  /*06a0*/  S2UR UR6, SR_CgaCtaId ;  /* 0x00000000000679c3 */ /* 0x008ea20000008800 */
[----:B------:R-:W-:Y:S01]  /*06b0*/  UMOV UR7, 0x400 ;  /* 0x0000040000077882 */ /* 0x000fe20000000000 */
[----:B------:R-:W-:Y:S01]  /*06c0*/  UMOV UR5, 0x20 ;  /* 0x0000002000057882 */ /* 0x000fe20000000000 */
[----:B------:R-:W-:Y:S01]  /*06d0*/  UMOV UR4, 0x80 ;  /* 0x0000008000047882 */ /* 0x000fe20000000000 */
[----:B------:R-:W-:-:S04]  /*06e0*/  UIADD3 UR10, UPT, UPT, -UR5, 0x100000, URZ ;  /* 0x00100000050a7890 */ /* 0x000fc8000fffe1ff */
[----:B------:R-:W-:Y:S02]  /*06f0*/  USHF.L.U32 UR11, UR10, 0xb, URZ ;  /* 0x0000000b0a0b7899 */ /* 0x000fe400080006ff */
[----:B------:R-:W-:Y:S02]  /*0700*/  USHF.L.U32 UR10, UR10, 0x1, URZ ;  /* 0x000000010a0a7899 */ /* 0x000fe400080006ff */
[----:B------:R-:W-:-:S04]  /*0710*/  UIADD3 UR4, UPT, UPT, -UR4, 0x100000, URZ ;  /* 0x0010000004047890 */ /* 0x000fc8000fffe1ff */
[----:B------:R-:W-:Y:S02]  /*0720*/  USHF.L.U32 UR5, UR4, 0xb, URZ ;  /* 0x0000000b04057899 */ /* 0x000fe400080006ff */
[----:B------:R-:W-:Y:S01]  /*0730*/  USHF.L.U32 UR4, UR4, 0x1, URZ ;  /* 0x0000000104047899 */ /* 0x000fe200080006ff */
[----:B------:R-:W-:Y:S01]  /*0740*/  ELECT P0, URZ, PT ;  /* 0x0000000000ff782f */ /* 0x000fe20003800000 */
[----:B--2---:R-:W-:Y:S01]  /*0750*/  ULEA UR6, UR6, UR7, 0x18 ;  /* 0x0000000706067291 */ /* 0x004fe2000f8ec0ff */
[----:B------:R-:W2:Y:S11]  /*0760*/  FENCE.VIEW.ASYNC.S ;  /* 0x00000000000073c6 */ /* 0x000eb60000000000 */
[----:B--2---:R2:W3:Y:S01]  /*0770*/  SYNCS.EXCH.64 URZ, [UR6+0x50], UR10 ;  /* 0x0000500a06ff75b2 */ /* 0x0044e20008000100 */
[----:B------:R2:W1:Y:S01]  /*0780*/  SYNCS.EXCH.64 URZ, [UR6+0x58], UR4 ;  /* 0x0000580406ff75b2 */ /* 0x0004620008000100 */
[----:B------:R-:W-:Y:S01]  /*0790*/  NOP ;  /* 0x0000000000007918 */ /* 0x000fe20000000000 */
.L_x_10:
[----:B------:R-:W4:Y:S01]  /*07a0*/  SHFL.IDX PT, R2, R181, RZ, 0x1f ;  /* 0x00001fffb5027589 */ /* 0x000f2200000e0000 */
[----:B------:R-:W-:Y:S01]  /*07b0*/  NOP ;  /* 0x0000000000007918 */ /* 0x000fe20000000000 */
[----:B----4-:R-:W-:-:S13]  /*07c0*/  ISETP.NE.AND P0, PT, R2, 0x3, PT ;  /* 0x000000030200780c */ /* 0x010fda0003f05270 */
[----:B------:R-:W-:Y:S05]  /*07d0*/  @P0 BRA `(.L_x_11) ;  /* 0x0000000000300947 */ /* 0x000fea0003800000 */
[----:B--23--:R-:W2:Y:S01]  /*07e0*/  S2UR UR5, SR_CgaCtaId ;  /* 0x00000000000579c3 */ /* 0x00cea20000008800 */
[----:B------:R-:W-:Y:S01]  /*07f0*/  UMOV UR6, 0x400 ;  /* 0x0000040000067882 */ /* 0x000fe20000000000 */
[----:B------:R-:W-:Y:S01]  /*0800*/  UMOV UR4, 0x20 ;  /* 0x0000002000047882 */ /* 0x000fe20000000000 */
[----:B------:R-:W-:Y:S01]  /*0810*/  ELECT P0, URZ, PT ;  /* 0x0000000000ff782f */ /* 0x000fe20003800000 */
[----:B--2---:R-:W-:Y:S02]  /*0820*/  ULEA UR5, UR5, UR6, 0x18 ;  /* 0x0000000605057291 */ /* 0x004fe4000f8ec0ff */
[----:B------:R-:W-:-:S04]  /*0830*/  UIADD3 UR6, UPT, UPT, -UR4, 0x100000, URZ ;  /* 0x0010000004067890 */ /* 0x000fc8000fffe1ff */
[----:B------:R-:W-:Y:S02]  /*0840*/  USHF.L.U32 UR7, UR6, 0xb, URZ ;  /* 0x0000000b06077899 */ /* 0x000fe400080006ff */
[----:B------:R-:W-:Y:S01]  /*0850*/  USHF.L.U32 UR6, UR6, 0x1, URZ ;  /* 0x0000000106067899 */ /* 0x000fe200080006ff */
[----:B------:R-:W2:Y:S11]  /*0860*/  FENCE.VIEW.ASYNC.S ;  /* 0x00000000000073c6 */ /* 0x000eb60000000000 */
[----:B--2---:R4:W2:Y:S01]  /*0870*/  SYNCS.EXCH.64 URZ, [UR5+0x60], UR6 ;  /* 0x0000600605ff75b2 */ /* 0x0048a20008000100 */
[----:B------:R4:W3:Y:S02]  /*0880*/  SYNCS.EXCH.64 URZ, [UR5+0x68], UR6 ;  /* 0x0000680605ff75b2 */ /* 0x0008e40008000100 */
[----:B----4-:R-:W-:Y:S01]  /*0890*/  NOP ;  /* 0x0000000000007918 */ /* 0x010fe20000000000 */
.L_x_11:
[----:B------:R-:W4:Y:S01]  /*08a0*/  SHFL.IDX PT, R2, R181, RZ, 0x1f ;  /* 0x00001fffb5027589 */ /* 0x000f2200000e0000 */
[----:B------:R-:W-:Y:S01]  /*08b0*/  NOP ;  /* 0x0000000000007918 */ /* 0x000fe20000000000 */
[----:B----4-:R-:W-:-:S13]  /*08c0*/  ISETP.NE.AND P0, PT, R2, 0x4, PT ;  /* 0x000000040200780c */ /* 0x010fda0003f05270 */
[----:B------:R-:W-:Y:S05]  /*08d0*/  @P0 BRA `(.L_x_12) ;  /* 0x00000000004c0947 */ /* 0x000fea0003800000 */
[----:B--23--:R-:W2:Y:S01]  /*08e0*/  S2UR UR5, SR_CgaCtaId ;  /* 0x00000000000579c3 */ /* 0x00cea20000008800 */
[----:B------:R-:W-:Y:S01]  /*08f0*/  UMOV UR7, 0x100 ;  /* 0x0000010000077882 */ /* 0x000fe20000000000 */
[----:B------:R-:W-:Y:S01]  /*0900*/  UMOV UR6, 0x400 ;  /* 0x0000040000067882 */ /* 0x000fe20000000000 */
[----:B------:R-:W-:Y:S01]  /*0910*/  USEL UR7, UR7, 0xe0, UP2 ;  /* 0x000000e007077887 */ /* 0x000fe20009000000 */
[----:B------:R-:W-:Y:S01]  /*0920*/  UMOV UR4, 0x1 ;  /* 0x0000000100047882 */ /* 0x000fe20000000000 */
[----:B------:R-:W-:Y:S01]  /*0930*/  ELECT P0, URZ, PT ;  /* 0x0000000000ff782f */ /* 0x000fe20003800000 */
[----:B------:R-:W-:-:S04]  /*0940*/  UIADD3 UR10, UPT, UPT, -UR4, 0x100000, URZ ;  /* 0x00100000040a7890 */ /* 0x000fc8000fffe1ff */
[----:B------:R-:W-:Y:S02]  /*0950*/  USHF.L.U32 UR11, UR10, 0xb, URZ ;  /* 0x0000000b0a0b7899 */ /* 0x000fe400080006ff */
[----:B------:R-:W-:Y:S02]  /*0960*/  USHF.L.U32 UR10, UR10, 0x1, URZ ;  /* 0x000000010a0a7899 */ /* 0x000fe400080006ff */
[----:B--2---:R-:W-:Y:S02]  /*0970*/  ULEA UR5, UR5, UR6, 0x18 ;  /* 0x0000000605057291 */ /* 0x004fe4000f8ec0ff */
[----:B------:R-:W-:-:S04]  /*0980*/  UIADD3 UR6, UPT, UPT, -UR7, 0x100000, URZ ;  /* 0x0010000007067890 */ /* 0x000fc8000fffe1ff */
[----:B------:R-:W-:Y:S02]  /*0990*/  USHF.L.U32 UR7, UR6, 0xb, URZ ;  /* 0x0000000b06077899 */ /* 0x000fe400080006ff */
[----:B------:R-:W-:Y:S01]  /*09a0*/  USHF.L.U32 UR6, UR6, 0x1, URZ ;  /* 0x0000000106067899 */ /* 0x000fe200080006ff */
[----:B------:R-:W2:Y:S03]  /*09b0*/  FENCE.VIEW.ASYNC.S ;  /* 0x00000000000073c6 */ /* 0x000ea60000000000 */
[----:B--2---:R4:W2:Y:S08]  /*09c0*/  SYNCS.EXCH.64 URZ, [UR5+0x70], UR10 ;  /* 0x0000700a05ff75b2 */ /* 0x0048b00008000100 */
[----:B------:R4:W3:Y:S01]  /*09d0*/  SYNCS.EXCH.64 URZ, [UR5+0x80], UR6 ;  /* 0x0000800605ff75b2 */ /* 0x0008e20008000100 */
[----:B------:R4:W1:Y:S01]  /*09e0*/  SYNCS.EXCH.64 URZ, [UR5+0x78], UR10 ;  /* 0x0000780a05ff75b2 */ /* 0x0008620008000100 */
[----:B------:R4:W1:Y:S02]  /*09f0*/  SYNCS.EXCH.64 URZ, [UR5+0x88], UR6 ;  /* 0x0000880605ff75b2 */ /* 0x0008640008000100 */
[----:B----4-:R-:W-:Y:S01]  /*0a00*/  NOP ;  /* 0x0000000000007918 */ /* 0x010fe20000000000 */
.L_x_12:
[----:B------:R-:W4:Y:S01]  /*0a10*/  SHFL.IDX PT, R2, R181, RZ, 0x1f ;  /* 0x00001fffb5027589 */ /* 0x000f2200000e0000 */
[----:B------:R-:W-:Y:S01]  /*0a20*/  NOP ;  /* 0x0000000000007918 */ /* 0x000fe20000000000 */
[----:B----4-:R-:W-:-:S13]  /*0a30*/  ISETP.NE.AND P0, PT, R2, 0x5, PT ;  /* 0x000000050200780c */ /* 0x010fda0003f05270 */
[----:B------:R-:W-:Y:S05]  /*0a40*/  @P0 BRA `(.L_x_13) ;  /* 0x0000000000580947 */ /* 0x000fea0003800000 */
[----:B--23--:R-:W2:Y:S01]  /*0a50*/  S2UR UR6, SR_CgaCtaId ;  /* 0x00000000000679c3 */ /* 0x00cea20000008800 */
        /* <DEDUP_REMOVED lines=12> */
[----:B--2---:R4:W2:Y:S01]  /*0b20*/  SYNCS.EXCH.64 URZ, [UR6+0x90], UR10 ;  /* 0x0000900a06ff75b2 */ /* 0x0048a20008000100 */
[----:B------:R4:W3:Y:S01]  /*0b30*/  SYNCS.EXCH.64 URZ, [UR6+0xb0], UR4 ;  /* 0x0000b00406ff75b2 */ /* 0x0008e20008000100 */
[----:B------:R4:W1:Y:S01]  /*0b40*/  SYNCS.EXCH.64 URZ, [UR6+0x98], UR10 ;  /* 0x0000980a06ff75b2 */ /* 0x0008620008000100 */
[----:B------:R4:W1:Y:S01]  /*0b50*/  SYNCS.EXCH.64 URZ, [UR6+0xb8], UR4 ;  /* 0x0000b80406ff75b2 */ /* 0x0008620008000100 */
[----:B------:R4:W1:Y:S01]  /*0b60*/  SYNCS.EXCH.64 URZ, [UR6+0xa0], UR10 ;  /* 0x0000a00a06ff75b2 */ /* 0x0008620008000100 */
[----:B------:R4:W1:Y:S01]  /*0b70*/  SYNCS.EXCH.64 URZ, [UR6+0xc0], UR4 ;  /* 0x0000c00406ff75b2 */ /* 0x0008620008000100 */
[----:B------:R4:W1:Y:S01]  /*0b80*/  SYNCS.EXCH.64 URZ, [UR6+0xa8], UR10 ;  /* 0x0000a80a06ff75b2 */ /* 0x0008620008000100 */
[----:B------:R4:W1:Y:S02]  /*0b90*/  SYNCS.EXCH.64 URZ, [UR6+0xc8], UR4 ;  /* 0x0000c80406ff75b2 */ /* 0x0008640008000100 */
[----:B----4-:R-:W-:Y:S01]  /*0ba0*/  NOP ;  /* 0x0000000000007918 */ /* 0x010fe20000000000 */
.L_x_13:
        /* <DEDUP_REMOVED lines=14> */
[----:B------:R4:W3:Y:S01]  /*0c90*/  SYNCS.EXCH.64 URZ, [UR5+0xe0], UR6 ;  /* 0x0000e00605ff75b2 */ /* 0x0008e20008000100 */
[----:B------:R4:W1:Y:S01]  /*0ca0*/  SYNCS.EXCH.64 URZ, [UR5+0xd8], UR6 ;  /* 0x0000d80605ff75b2 */ /* 0x0008620008000100 */
[----:B------:R4:W1:Y:S02]  /*0cb0*/  SYNCS.EXCH.64 URZ, [UR5+0xe8], UR6 ;  /* 0x0000e80605ff75b2 */ /* 0x0008640008000100 */
[----:B----4-:R-:W-:Y:S01]  /*0cc0*/  NOP ;  /* 0x0000000000007918 */ /* 0x010fe20000000000 */
.L_x_14:
[----:B--23--:R-:W2:Y:S01]  /*0cd0*/  S2UR UR5, SR_CTAID.X ;  /* 0x00000000000579c3 */ /* 0x00cea20000002500 */
[----:B------:R-:W-:-:S05]  /*0ce0*/  CS2R.32 R167, SR_CgaSize ;  /* 0x0000000000a77805 */ /* 0x000fca0000008a00 */
[----:B------:R-:W-:-:S05]  /*0cf0*/  IMAD R167, R167, -0xa0, RZ ;  /* 0xffffff60a7a77824 */ /* 0x000fca00078e02ff */
[----:B------:R-:W-:-:S14]  /*0d00*/  R2UR UR7, R167 ;  /* 0x00000000a70772ca */ /* 0x000fdc00000e0000 */
[----:B------:R-:W3:Y:S01]  /*0d10*/  LDCU UR7, c[0x0][UR7+0x2b0] ;  /* 0x00005600070777ac */ /* 0x000ee20008000800 */
[----:B------:R-:W-:Y:S01]  /*0d20*/  NOP ;  /* 0x0000000000007918 */ /* 0x000fe20000000000 */
[----:B------:R-:W-:-:S05]  /*0d30*/  CS2R.32 R167, SR_CgaSize ;  /* 0x0000000000a77805 */ /* 0x000fca0000008a00 */
[----:B------:R-:W-:-:S05]  /*0d40*/  IMAD R167, R167, -0xa0, RZ ;  /* 0xffffff60a7a77824 */ /* 0x000fca00078e02ff */
[----:B------:R-:W-:-:S14]  /*0d50*/  R2UR UR6, R167 ;  /* 0x00000000a70672ca */ /* 0x000fdc00000e0000 */
[----:B------:R-:W4:Y:S01]  /*0d60*/  LDCU UR6, c[0x0][UR6+0x2b4] ;  /* 0x00005680060677ac */ /* 0x000f220008000800 */
[----:B------:R-:W1:Y:S08]  /*0d70*/  S2UR UR4, SR_CTAID.Y ;  /* 0x00000000000479c3 */ /* 0x000e700000002600 */
[----:B------:R-:W4:Y:S01]  /*0d80*/  LDC R9, c[0x0][0xb24] ;  /* 0x0002c900ff097b82 */ /* 0x000f220000000800 */
[----:B--2---:R-:W-:-:S02]  /*0d90*/  I2FP.F32.U32 R4, UR5 ;  /* 0x0000000500047c45 */ /* 0x004fc40008201000 */
[----:B------:R-:W-:-:S05]  /*0da0*/  CS2R.32 R5, SR_CgaSize ;  /* 0x0000000000057805 */ /* 0x000fca0000008a00 */
[----:B------:R-:W-:-:S06]  /*0db0*/  IMAD R5, R5, -0xa0, RZ ;  /* 0xffffff6005057824 */ /* 0x000fcc00078e02ff */
[----:B------:R-:W2:Y:S01]  /*0dc0*/  LDC R5, c[0x0][R5+0x2a0] ;  /* 0x0000a80005057b82 */ /* 0x000ea20000000800 */
[----:B------:R-:W-:Y:S01]  /*0dd0*/  MOV R167, UR5 ;  /* 0x0000000500a77c02 */ /* 0x000fe20008000f00 */
[----:B---3--:R-:W-:Y:S01]  /*0de0*/  FMUL R4, R4, UR7 ;  /* 0x0000000704047c20 */ /* 0x008fe20008400000 */
[----:B-1----:R-:W-:Y:S02]  /*0df0*/  I2FP.F32.U32 R2, UR4 ;  /* 0x0000000400027c45 */ /* 0x002fe40008201000 */
[----:B------:R-:W-:-:S05]  /*0e00*/  CS2R.32 R3, SR_CgaSize ;  /* 0x0000000000037805 */ /* 0x000fca0000008a00 */
[----:B------:R-:W-:-:S06]  /*0e10*/  IMAD R3, R3, -0xa0, RZ ;  /* 0xffffff6003037824 */ /* 0x000fcc00078e02ff */
[----:B------:R-:W1:Y:S01]  /*0e20*/  LDC R3, c[0x0][R3+0x2a4] ;  /* 0x0000a90003037b82 */ /* 0x000e620000000800 */
[----:B------:R-:W3:Y:S01]  /*0e30*/  F2I.U32.TRUNC.NTZ R166, R4 ;  /* 0x0000000400a67305 */ /* 0x000ee2000020f000 */
[----:B------:R-:W-:Y:S01]  /*0e40*/  MOV R165, UR4 ;  /* 0x0000000400a57c02 */ /* 0x000fe20008000f00 */
[----:B----4-:R-:W-:-:S05]  /*0e50*/  FMUL R2, R2, UR6 ;  /* 0x0000000602027c20 */ /* 0x010fca0008400000 */
[----:B------:R-:W-:Y:S01]  /*0e60*/  BAR.SYNC.DEFER_BLOCKING 0x0 ;  /* 0x0000000000007b1d */ /* 0x000fe20000010000 */
[----:B------:R-:W-:-:S05]  /*0e70*/  ISETP.GE.AND P0, PT, R9, 0x1, PT ;  /* 0x000000010900780c */ /* 0x000fca0003f06270 */
[----:B------:R-:W4:Y:S02]  /*0e80*/  F2I.U32.TRUNC.NTZ R164, R2 ;  /* 0x0000000200a47305 */ /* 0x000f24000020f000 */
[----:B------:R-:W1:Y:S01]  /*0e90*/  S2UR UR36, SR_CTAID.Z ;  /* 0x00000000002479c3 */ /* 0x000e620000002700 */
[----:B---3--:R-:W-:-:S05]  /*0ea0*/  IADD3 R166, PT, PT, -R166, RZ, RZ ;  /* 0x000000ffa6a67210 */ /* 0x008fca0007ffe1ff */
[----:B--2---:R-:W-:Y:S01]  /*0eb0*/  IMAD R166, R5, R166, UR5 ;  /* 0x0000000505a67e24 */ /* 0x004fe2000f8e02a6 */
[----:B----4-:R-:W-:-:S05]  /*0ec0*/  IADD3 R164, PT, PT, -R164, RZ, RZ ;  /* 0x000000ffa4a47210 */ /* 0x010fca0007ffe1ff */
[----:B-1----:R-:W-:Y:S01]  /*0ed0*/  IMAD R164, R3, R164, UR4 ;  /* 0x0000000403a47e24 */ /* 0x002fe2000f8e02a4 */
[----:B------:R-:W-:Y:S06]  /*0ee0*/  @!P0 BRA `(.L_x_15) ;  /* 0x0000000000b88947 */ /* 0x000fec0003800000 */
[----:B------:R-:W1:Y:S01]  /*0ef0*/  LDC.64 R4, c[0x0][0xb18] ;  /* 0x0002c600ff047b82 */ /* 0x000e620000000a00 */
[----:B------:R-:W-:-:S07]  /*0f00*/  ISETP.NE.AND P0, PT, R9, 0x1, PT ;  /* 0x000000010900780c */ /* 0x000fce0003f05270 */
[----:B------:R-:W2:Y:S08]  /*0f10*/  LDC R10, c[0x0][0xb0c] ;  /* 0x0002c300ff0a7b82 */ /* 0x000eb00000000800 */
[----:B------:R-:W3:Y:S08]  /*0f20*/  LDC R11, c[0x0][0x370] ;  /* 0x0000dc00ff0b7b82 */ /* 0x000ef00000000800 */
[----:B------:R-:W4:Y:S01]  /*0f30*/  LDC R12, c[0x0][0x374] ;  /* 0x0000dd00ff0c7b82 */ /* 0x000f220000000800 */
[----:B-1----:R-:W-:-:S07]  /*0f40*/  ISETP.NE.AND P1, PT, R4, 0x1, PT ;  /* 0x000000010400780c */ /* 0x002fce0003f25270 */
[----:B------:R-:W3:Y:S01]  /*0f50*/  LDC.64 R6, c[0x0][0xb10] ;  /* 0x0002c400ff067b82 */ /* 0x000ee20000000a00 */
[----:B--2---:R-:W-:-:S07]  /*0f60*/  ISETP.NE.AND P2, PT, R10, 0x1, PT ;  /* 0x000000010a00780c */ /* 0x004fce0003f45270 */
[----:B------:R-:W1:Y:S08]  /*0f70*/  LDC R8, c[0x0][0xb20] ;  /* 0x0002c800ff087b82 */ /* 0x000e700000000800 */
[----:B------:R-:W2:Y:S01]  /*0f80*/  LDC.64 R2, c[0x0][0xb28] ;  /* 0x0002ca00ff027b82 */ /* 0x000ea20000000a00 */
[----:B----4-:R-:W-:-:S04]  /*0f90*/  IMAD.HI.U32 R13, R12, R5, RZ ;  /* 0x000000050c0d7227 */ /* 0x010fc800078e00ff */
[----:B------:R-:W-:-:S04]  /*0fa0*/  IMAD.HI.U32 R5, R165, R5, RZ ;  /* 0x00000005a5057227 */ /* 0x000fc800078e00ff */
[----:B---3--:R-:W-:-:S04]  /*0fb0*/  IMAD.HI.U32 R14, R11, R6, RZ ;  /* 0x000000060b0e7227 */ /* 0x008fc800078e00ff */
[----:B------:R-:W-:Y:S01]  /*0fc0*/  IMAD.HI.U32 R16, R167, R6, RZ ;  /* 0x00000006a7107227 */ /* 0x000fe200078e00ff */
[-C--:B------:R-:W-:Y:S02]  /*0fd0*/  @P2 SHF.R.U32.HI R11, RZ, R7.reuse, R14 ;  /* 0x00000007ff0b2219 */ /* 0x080fe4000001160e */
[-C--:B-1----:R-:W-:Y:S02]  /*0fe0*/  @P1 SHF.R.U32.HI R12, RZ, R8.reuse, R13 ;  /* 0x00000008ff0c1219 */ /* 0x082fe4000001160d */
[----:B------:R-:W-:Y:S02]  /*0ff0*/  SHF.R.U32.HI R8, RZ, R8, R5 ;  /* 0x00000008ff087219 */ /* 0x000fe40000011605 */
[----:B------:R-:W-:Y:S02]  /*1000*/  SHF.R.U32.HI R16, RZ, R7, R16 ;  /* 0x00000007ff107219 */ /* 0x000fe40000011610 */
[----:B------:R-:W-:Y:S01]  /*1010*/  SEL R5, R165, R8, !P1 ;  /* 0x00000008a5057207 */ /* 0x000fe20004800000 */
[----:B--2---:R-:W-:Y:S01]  /*1020*/  IMAD.HI.U32 R14, R12, R2, RZ ;  /* 0x000000020c0e7227 */ /* 0x004fe200078e00ff */
[----:B------:R-:W-:-:S03]  /*1030*/  SEL R7, R167, R16, !P2 ;  /* 0x00000010a7077207 */ /* 0x000fc60005000000 */
[----:B------:R-:W-:Y:S01]  /*1040*/  IMAD.HI.U32 R6, R11, R2, RZ ;  /* 0x000000020b067227 */ /* 0x000fe200078e00ff */
[----:B------:R-:W-:-:S04]  /*1050*/  @P0 SHF.R.U32.HI R12, RZ, R3, R14 ;  /* 0x00000003ff0c0219 */ /* 0x000fc8000001160e */
[----:B------:R-:W-:Y:S01]  /*1060*/  @P0 SHF.R.U32.HI R11, RZ, R3, R6 ;  /* 0x00000003ff0b0219 */ /* 0x000fe20000011606 */
[----:B------:R-:W-:-:S04]  /*1070*/  IMAD R12, R12, R9, RZ ;  /* 0x000000090c0c7224 */ /* 0x000fc800078e02ff */
[----:B------:R-:W-:Y:S01]  /*1080*/  IMAD R6, R11, R9, RZ ;  /* 0x000000090b067224 */ /* 0x000fe200078e02ff */
[----:B------:R-:W-:-:S04]  /*1090*/  ISETP.GE.AND P1, PT, R5, R12, PT ;  /* 0x0000000c0500720c */ /* 0x000fc80003f26270 */
[----:B------:R-:W-:Y:S01]  /*10a0*/  ISETP.GE.OR P1, PT, R7, R6, P1 ;  /* 0x000000060700720c */ /* 0x000fe20000f26670 */
[----:B------:R-:W-:-:S05]  /*10b0*/  IMAD.HI.U32 R6, R5, R2, RZ ;  /* 0x0000000205067227 */ /* 0x000fca00078e00ff */
[----:B------:R-:W-:-:S04]  /*10c0*/  SHF.R.U32.HI R6, RZ, R3, R6 ;  /* 0x00000003ff067219 */ /* 0x000fc80000011606 */
[----:B------:R-:W-:-:S03]  /*10d0*/  SEL R6, R5, R6, !P0 ;  /* 0x0000000605067207 */ /* 0x000fc60004000000 */
[----:B------:R-:W-:Y:S01]  /*10e0*/  @!P1 IMAD.HI.U32 R8, R7, R2, RZ ;  /* 0x0000000207089227 */ /* 0x000fe200078e00ff */
[----:B------:R-:W-:-:S04]  /*10f0*/  IADD3 R2, PT, PT, -R6, RZ, RZ ;  /* 0x000000ff06027210 */ /* 0x000fc80007ffe1ff */
[----:B------:R-:W-:Y:S01]  /*1100*/  @!P1 SHF.R.U32.HI R8, RZ, R3, R8 ;  /* 0x00000003ff089219 */ /* 0x000fe20000011608 */
[----:B------:R-:W-:-:S03]  /*1110*/  IMAD R2, R9, R2, R5 ;  /* 0x0000000209027224 */ /* 0x000fc600078e0205 */
[----:B------:R-:W-:Y:S02]  /*1120*/  @!P1 SEL R3, R7, R8, !P0 ;  /* 0x0000000807039207 */ /* 0x000fe40004000000 */
[----:B------:R-:W-:-:S03]  /*1130*/  IADD3 R8, PT, PT, -R5, RZ, RZ ;  /* 0x000000ff05087210 */ /* 0x000fc60007ffe1ff */
[--C-:B------:R-:W-:Y:S02]  /*1140*/  @!P1 IMAD.IADD R6, R6, 0x1, -R3.reuse ;  /* 0x0000000106069824 */ /* 0x100fe400078e0a03 */
[----:B------:R-:W-:Y:S01]  /*1150*/  @!P1 IMAD R3, R2, R11, R3 ;  /* 0x0000000b02039224 */ /* 0x000fe200078e0203 */
[----:B------:R-:W-:Y:S01]  /*1160*/  IADD3 R2, PT, PT, -R7, RZ, RZ ;  /* 0x000000ff07027210 */ /* 0x000fe20007ffe1ff */
[----:B------:R-:W-:Y:S02]  /*1170*/  @!P1 IMAD R5, R6, R9, R7 ;  /* 0x0000000906059224 */ /* 0x000fe400078e0207 */
[----:B------:R-:W-:Y:S02]  /*1180*/  IMAD R8, R4, R8, R165 ;  /* 0x0000000804087224 */ /* 0x000fe400078e02a5 */
[----:B------:R-:W-:Y:S02]  /*1190*/  @!P1 IMAD.MOV.U32 R7, RZ, RZ, R3 ;  /* 0x000000ffff079224 */ /* 0x000fe400078e0003 */
[----:B------:R-:W-:-:S02]  /*11a0*/  IMAD R2, R10, R2, R167 ;  /* 0x000000020a027224 */ /* 0x000fc400078e02a7 */
[----:B------:R-:W-:Y:S02]  /*11b0*/  IMAD R165, R5, R4, R8 ;  /* 0x0000000405a57224 */ /* 0x000fe400078e0208 */
[----:B------:R-:W-:Y:S02]  /*11c0*/  IMAD R167, R7, R10, R2 ;  /* 0x0000000a07a77224 */ /* 0x000fe400078e0202 */
.L_x_15:
[----:B------:R-:W1:Y:S01]  /*11d0*/  LDCU UR4, c[0x0][0xb30] ;  /* 0x00016600ff0477ac */ /* 0x000e620008000800 */
[----:B------:R-:W2:Y:S08]  /*11e0*/  S2UR UR37, SR_CgaCtaId ;  /* 0x00000000002579c3 */ /* 0x000eb00000008800 */
[----:B------:R-:W3:Y:S01]  /*11f0*/  LDC R72, c[0x0][0xb24] ;  /* 0x0002c900ff487b82 */ /* 0x000ee20000000800 */
[----:B-1----:R-:W-:-:S09]  /*1200*/  UISETP.NE.AND UP1, UPT, UR4, 0x1, UPT ;  /* 0x000000010400788c */ /* 0x002fd2000bf25270 */
[----:B--2---:R-:W-:Y:S05]  /*1210*/  BRA.U UP1, `(.L_x_16) ;  /* 0x0000000101407547 */ /* 0x004fea000b800000 */
[----:B------:R-:W1:Y:S08]  /*1220*/  LDC.64 R4, c[0x0][0xb10] ;  /* 0x0002c400ff047b82 */ /* 0x000e700000000a00 */
[----:B------:R-:W2:Y:S08]  /*1230*/  LDC.64 R2, c[0x0][0xb18] ;  /* 0x0002c600ff027b82 */ /* 0x000eb00000000a00 */
[----:B------:R-:W4:Y:S08]  /*1240*/  LDC R6, c[0x0][0xb20] ;  /* 0x0002c800ff067b82 */ /* 0x000f300000000800 */
[----:B------:R-:W3:Y:S01]  /*1250*/  LDC R8, c[0x0][0xb0c] ;  /* 0x0002c300ff087b82 */ /* 0x000ee20000000800 */
[----:B-1----:R-:W-:-:S05]  /*1260*/  IMAD.HI.U32 R4, R167, R4, RZ ;  /* 0x00000004a7047227 */ /* 0x002fca00078e00ff */
[----:B------:R-:W-:Y:S01]  /*1270*/  SHF.R.U32.HI R4, RZ, R5, R4 ;  /* 0x00000005ff047219 */ /* 0x000fe20000011604 */
[----:B--2---:R-:W-:Y:S01]  /*1280*/  IMAD.HI.U32 R3, R165, R3, RZ ;  /* 0x00000003a5037227 */ /* 0x004fe200078e00ff */
[----:B------:R-:W-:-:S04]  /*1290*/  ISETP.NE.AND P0, PT, R2, 0x1, PT ;  /* 0x000000010200780c */ /* 0x000fc80003f05270 */
[----:B----4-:R-:W-:-:S04]  /*12a0*/  SHF.R.U32.HI R6, RZ, R6, R3 ;  /* 0x00000006ff067219 */ /* 0x010fc80000011603 */
[----:B------:R-:W-:Y:S02]  /*12b0*/  SEL R3, R165, R6, !P0 ;  /* 0x00000006a5037207 */ /* 0x000fe40004000000 */
[----:B---3--:R-:W-:-:S04]  /*12c0*/  ISETP.NE.AND P1, PT, R8, 0x1, PT ;  /* 0x000000010800780c */ /* 0x008fc80003f25270 */
[----:B------:R-:W-:-:S05]  /*12d0*/  SEL R4, R167, R4, !P1 ;  /* 0x00000004a7047207 */ /* 0x000fca0004800000 */
[----:B------:R-:W-:Y:S02]  /*12e0*/  IMAD.IADD R5, R3, 0x1, -R4 ;  /* 0x0000000103057824 */ /* 0x000fe400078e0a04 */
[----:B------:R-:W-:Y:S02]  /*12f0*/  IMAD.IADD R3, R4, 0x1, -R3 ;  /* 0x0000000104037824 */ /* 0x000fe400078e0a03 */
[----:B------:R-:W-:Y:S02]  /*1300*/  IMAD R167, R5, R8, R167 ;  /* 0x0000000805a77224 */ /* 0x000fe400078e02a7 */
[----:B------:R-:W-:-:S07]  /*1310*/  IMAD R165, R3, R2, R165 ;  /* 0x0000000203a57224 */ /* 0x000fce00078e02a5 */
.L_x_16:
[----:B------:R-:W-:Y:S01]  /*1320*/  BAR.SYNC.DEFER_BLOCKING 0x0 ;  /* 0x0000000000007b1d */ /* 0x000fe20000010000 */
[----:B------:R-:W-:Y:S01]  /*1330*/  UISETP.NE.AND UP1, UPT, UR8, 0x2, UPT ;  /* 0x000000020800788c */ /* 0x000fe2000bf25270 */
[----:B------:R-:W-:Y:S02]  /*1340*/  ISETP.NE.OR P5, PT, R0, 0x2, !P5 ;  /* 0x000000020000780c */ /* 0x000fe40006fa5670 */
[----:B------:R-:W-:-:S06]  /*1350*/  LOP3.LUT R2, R176, 0x1f, RZ, 0xc0, !PT ;  /* 0x0000001fb0027812 */ /* 0x000fcc00078ec0ff */
[----:B------:R-:W-:Y:S05]  /*1360*/  BRA.U UP1, `(.L_x_17) ;  /* 0x0000001101847547 */ /* 0x000fea000b800000 */
[----:B------:R-:W1:Y:S01]  /*1370*/  LDCU UR13, c[0x0][0x38c] ;  /* 0x00007180ff0d77ac */ /* 0x000e620008000800 */
[----:B------:R-:W2:Y:S01]  /*1380*/  LDC R9, c[0x0][0x370] ;  /* 0x0000dc00ff097b82 */ /* 0x000ea20000000800 */
[----:B------:R-:W-:Y:S01]  /*1390*/  PLOP3.LUT P1, PT, PT, PT, UP2, 0x80, 0x8 ;  /* 0x000000000008781c */ /* 0x000fe20003f2f028 */
[----:B------:R-:W-:Y:S01]  /*13a0*/  HFMA2 R12, -RZ, RZ, 0, 0 ;  /* 0x00000000ff0c7431 */ /* 0x000fe200000001ff */
[----:B------:R-:W-:Y:S01]  /*13b0*/  ISETP.EQ.OR P4, PT, R2, RZ, P5 ;  /* 0x000000ff0200720c */ /* 0x000fe20002f82670 */
[----:B------:R-:W-:Y:S01]  /*13c0*/  IMAD.MOV.U32 R15, RZ, RZ, 0x1 ;  /* 0x00000001ff0f7424 */ /* 0x000fe200078e00ff */
[----:B------:R-:W-:Y:S01]  /*13d0*/  PLOP3.LUT P1, PT, P1, PT, PT, 0x8, 0x80 ;  /* 0x000000000080781c */ /* 0x000fe20000f2e170 */
[----:B------:R-:W-:Y:S01]  /*13e0*/  IMAD.MOV.U32 R14, RZ, RZ, RZ ;  /* 0x000000ffff0e7224 */ /* 0x000fe200078e00ff */
[----:B------:R-:W-:Y:S01]  /*13f0*/  MOV R8, 0x1 ;  /* 0x0000000100087802 */ /* 0x000fe20000000f00 */
[----:B------:R-:W4:Y:S01]  /*1400*/  LDC R0, c[0x0][0x374] ;  /* 0x0000dd00ff007b82 */ /* 0x000f220000000800 */
[----:B------:R-:W-:Y:S01]  /*1410*/  IMAD.MOV.U32 R10, RZ, RZ, RZ ;  /* 0x000000ffff0a7224 */ /* 0x000fe200078e00ff */
[----:B------:R-:W2:Y:S01]  /*1420*/  LDCU.64 UR22, c[0x0][0x348] ;  /* 0x00006900ff1677ac */ /* 0x000ea20008000a00 */
[----:B------:R-:W-:Y:S01]  /*1430*/  UMOV UR6, URZ ;  /* 0x000000ff00067c82 */ /* 0x000fe20008000000 */
[----:B-1----:R-:W-:-:S04]  /*1440*/  UIADD3 UR5, UPT, UPT, UR13, 0x7f, URZ ;  /* 0x0000007f0d057890 */ /* 0x002fc8000fffe0ff */
[----:B------:R-:W-:-:S04]  /*1450*/  USHF.R.S32.HI UR4, URZ, 0x1f, UR5 ;  /* 0x0000001fff047899 */ /* 0x000fc80008011405 */
[----:B------:R-:W-:-:S04]  /*1460*/  ULEA.HI UR4, UR4, UR5, URZ, 0x7 ;  /* 0x0000000504047291 */ /* 0x000fc8000f8f38ff */
[----:B------:R-:W-:Y:S02]  /*1470*/  USHF.R.S32.HI UR15, URZ, 0x7, UR4 ;  /* 0x00000007ff0f7899 */ /* 0x000fe40008011404 */
[----:B------:R-:W-:Y:S02]  /*1480*/  UIADD3 UR4, UPT, UPT, UR13, -0x1, URZ ;  /* 0xffffffff0d047890 */ /* 0x000fe4000fffe0ff */
[----:B------:R-:W-:Y:S02]  /*1490*/  UISETP.LT.U32.AND UP0, UPT, UR15, 0x5, UPT ;  /* 0x000000050f00788c */ /* 0x000fe4000bf01070 */
[----:B------:R-:W-:Y:S02]  /*14a0*/  UISETP.GE.U32.AND UP1, UPT, UR4, -0xff, UPT ;  /* 0xffffff010400788c */ /* 0x000fe4000bf26070 */
[----:B------:R-:W-:Y:S02]  /*14b0*/  USEL UR14, UR15, 0x5, UP0 ;  /* 0x000000050f0e7887 */ /* 0x000fe40008000000 */
[----:B------:R-:W-:-:S02]  /*14c0*/  UIADD3 UR13, UPT, UPT, UR13, 0xfe, URZ ;  /* 0x000000fe0d0d7890 */ /* 0x000fc4000fffe0ff */
[----:B------:R-:W-:Y:S02]  /*14d0*/  UIADD3 UR5, UPT, UPT, UR14, -0x1, URZ ;  /* 0xffffffff0e057890 */ /* 0x000fe4000fffe0ff */
[----:B------:R-:W-:-:S03]  /*14e0*/  UIADD3 UR7, UPT, UPT, UR15, -UR14, URZ ;  /* 0x8000000e0f077290 */ /* 0x000fc6000fffe0ff */
[----:B------:R-:W-:-:S04]  /*14f0*/  @UP1 UIADD3 UR5, UPT, UPT, UR14, URZ, URZ ;  /* 0x000000ff0e051290 */ /* 0x000fc8000fffe0ff */
[----:B--2---:R-:W-:-:S12]  /*1500*/  UIADD3 UR5, UPT, UPT, UR5, 0x1, URZ ;  /* 0x0000000105057890 */ /* 0x004fd8000fffe0ff */
.L_x_35:
[----:B------:R-:W-:Y:S01]  /*1510*/  UISETP.NE.AND UP0, UPT, UR37, URZ, UPT ;  /* 0x000000ff2500728c */ /* 0x000fe2000bf05270 */
[----:B------:R-:W1:Y:S08]  /*1520*/  S2UR UR37, SR_CgaCtaId ;  /* 0x00000000002579c3 */ /* 0x000e700000008800 */
[----:B------:R-:W-:Y:S05]  /*1530*/  BRA.U UP0, `(.L_x_18) ;  /* 0x0000000100347547 */ /* 0x000fea000b800000 */
[----:B------:R-:W2:Y:S01]  /*1540*/  S2R R2, SR_CgaCtaId ;  /* 0x0000000000027919 */ /* 0x000ea20000008800 */
[----:B------:R-:W-:-:S04]  /*1550*/  MOV R3, 0x400 ;  /* 0x0000040000037802 */ /* 0x000fc80000000f00 */
[----:B--2---:R-:W-:Y:S02]  /*1560*/  LEA R3, R2, R3, 0x18 ;  /* 0x0000000302037211 */ /* 0x004fe400078ec0ff */
[----:B------:R-:W-:-:S03]  /*1570*/  SHF.L.U32 R2, R8, 0x1f, RZ ;  /* 0x0000001f08027819 */ /* 0x000fc600000006ff */
[----:B------:R-:W-:-:S04]  /*1580*/  IMAD R3, R10, 0x8, R3 ;  /* 0x000000080a037824 */ /* 0x000fc800078e0203 */
[----:B------:R-:W2:Y:S02]  /*1590*/  SYNCS.PHASECHK.TRANS64.TRYWAIT P0, [R3+URZ+0xe0], R2 ;  /* 0x0000e002030075a7 */ /* 0x000ea400080011ff */
[----:B--2---:R-:W-:Y:S05]  /*15a0*/  @!P0 BRA `(.L_x_19) ;  /* 0x0000005400608947 */ /* 0x004fea0003800000 */
.L_x_96:
[----:B------:R-:W-:Y:S01]  /*15b0*/  VIADD R10, R10, 0x1 ;  /* 0x000000010a0a7836 */ /* 0x000fe20000000000 */
[----:B------:R2:W-:Y:S04]  /*15c0*/  SYNCS.ARRIVE.TRANS64.A1T0 RZ, [R3+URZ+0xd0], RZ ;  /* 0x0000d0ff03ff79a7 */ /* 0x0005e800081000ff */
[----:B------:R-:W-:-:S04]  /*15d0*/  ISETP.NE.AND P0, PT, R10, 0x2, PT ;  /* 0x000000020a00780c */ /* 0x000fc80003f05270 */
[----:B------:R-:W-:Y:S02]  /*15e0*/  SEL R10, R10, RZ, P0 ;  /* 0x000000ff0a0a7207 */ /* 0x000fe40000000000 */
[----:B--2---:R-:W-:-:S04]  /*15f0*/  SEL R3, RZ, 0x1, P0 ;  /* 0x00000001ff037807 */ /* 0x004fc80000000000 */
[----:B------:R-:W-:-:S07]  /*1600*/  LOP3.LUT R8, R8, R3, RZ, 0x3c, !PT ;  /* 0x0000000308087212 */ /* 0x000fce00078e3cff */
.L_x_18:
[----:B------:R-:W-:Y:S01]  /*1610*/  UMOV UR4, 0x400 ;  /* 0x0000040000047882 */ /* 0x000fe20000000000 */
[----:B------:R-:W-:Y:S01]  /*1620*/  SHF.L.U32 R2, R15, 0x1f, RZ ;  /* 0x0000001f0f027819 */ /* 0x000fe200000006ff */
[----:B-1----:R-:W-:Y:S01]  /*1630*/  ULEA UR4, UR37, UR4, 0x18 ;  /* 0x0000000425047291 */ /* 0x002fe2000f8ec0ff */
[----:B------:R-:W-:Y:S01]  /*1640*/  R2UR UR35, R167 ;  /* 0x00000000a72372ca */ /* 0x000fe200000e0000 */
[----:B------:R-:W-:Y:S01]  /*1650*/  UISETP.GE.U32.AND UP0, UPT, UR13, 0xff, UPT ;  /* 0x000000ff0d00788c */ /* 0x000fe2000bf06070 */
[----:B------:R-:W-:Y:S01]  /*1660*/  R2UR UR11, R165 ;  /* 0x00000000a50b72ca */ /* 0x000fe200000e0000 */
[----:B------:R-:W-:Y:S01]  /*1670*/  ULEA UR8, UR6, UR4, 0x3 ;  /* 0x0000000406087291 */ /* 0x000fe2000f8e18ff */
[----:B------:R-:W-:-:S08]  /*1680*/  UMOV UR24, URZ ;  /* 0x000000ff00187c82 */ /* 0x000fd00008000000 */
[----:B------:R1:W2:Y:S01]  /*1690*/  SYNCS.PHASECHK.TRANS64.TRYWAIT P0, [UR8+0x28], R2 ;  /* 0x00002802ff0075a7 */ /* 0x0002a20008001108 */
[----:B------:R-:W-:Y:S02]  /*16a0*/  USHF.L.U32 UR35, UR35, 0x7, URZ ;  /* 0x0000000723237899 */ /* 0x000fe400080006ff */
[----:B------:R-:W-:Y:S01]  /*16b0*/  USHF.L.U32 UR11, UR11, 0x6, URZ ;  /* 0x000000060b0b7899 */ /* 0x000fe200080006ff */
[----:B------:R-:W-:Y:S11]  /*16c0*/  BRA.U !UP0, `(.L_x_20) ;  /* 0x0000000108a87547 */ /* 0x000ff6000b800000 */
[----:B------:R-:W-:Y:S01]  /*16d0*/  UMOV UR16, URZ ;  /* 0x000000ff00107c82 */ /* 0x000fe20008000000 */
[----:B------:R-:W-:-:S05]  /*16e0*/  UMOV UR17, UR6 ;  /* 0x0000000600117c82 */ /* 0x000fca0008000000 */
.L_x_25:
[----:B-1----:R-:W-:Y:S01]  /*16f0*/  ULEA UR33, UR17, UR4, 0x3 ;  /* 0x0000000411217291 */ /* 0x002fe2000f8e18ff */
[----:B--2---:R-:W-:Y:S01]  /*1700*/  @!P5 MOV R3, 0x6000 ;  /* 0x000060000003d802 */ /* 0x004fe20000000f00 */
[----:B--2---:R-:W-:Y:S10]  /*1710*/  @P0 BRA `(.L_x_21) ;  /* 0x00000000000c0947 */ /* 0x004ff40003800000 */
[----:B------:R-:W-:-:S04]  /*1720*/  SHF.L.U32 R5, R15, 0x1f, RZ ;  /* 0x0000001f0f057819 */ /* 0x000fc800000006ff */
[----:B------:R-:W2:Y:S02]  /*1730*/  SYNCS.PHASECHK.TRANS64.TRYWAIT P0, [UR33+0x28], R5 ;  /* 0x00002805ff0075a7 */ /* 0x000ea40008001121 */
[----:B--2---:R-:W-:Y:S05]  /*1740*/  @!P0 BRA `(.L_x_22) ;  /* 0x00000054000c8947 */ /* 0x004fea0003800000 */
.L_x_21:
[----:B------:R2:W-:Y:S01]  /*1750*/  @!P5 SYNCS.ARRIVE.TRANS64 RZ, [UR33], R3 ;  /* 0x00000003ffffd9a7 */ /* 0x0005e20008000021 */
[----:B------:R-:W-:Y:S04]  /*1760*/  BSSY.RECONVERGENT B0, `(.L_x_23) ;  /* 0x0000003000007945 */ /* 0x000fe80003800200 */
[----:B------:R-:W-:Y:S05]  /*1770*/  @P4 BRA `(.L_x_24) ;  /* 0x0000000000044947 */ /* 0x000fea0003800000 */
[----:B------:R-:W-:Y:S05]  /*1780*/  BPT.TRAP 0x1 ;  /* 0x000000040000795c */ /* 0x000fea0000300000 */
.L_x_24:
[----:B------:R-:W-:Y:S05]  /*1790*/  BSYNC.RECONVERGENT B0 ;  /* 0x0000000000007941 */ /* 0x000fea0003800200 */
.L_x_23:
[----:B------:R-:W-:Y:S02]  /*17a0*/  UIADD3 UR6, UPT, UPT, UR17, 0x1, URZ ;  /* 0x0000000111067890 */ /* 0x000fe4000fffe0ff */
[----:B------:R-:W-:Y:S02]  /*17b0*/  ULEA UR32, UR17, UR4, 0xe ;  /* 0x0000000411207291 */ /* 0x000fe4000f8e70ff */
[----:B------:R-:W-:Y:S02]  /*17c0*/  UISETP.NE.AND UP0, UPT, UR6, 0x5, UPT ;  /* 0x000000050600788c */ /* 0x000fe4000bf05270 */
[----:B------:R-:W-:Y:S02]  /*17d0*/  UIADD3 UR26, UP1, UPT, UR22, 0x80, URZ ;  /* 0x00000080161a7890 */ /* 0x000fe4000ff3e0ff */
[----:B------:R-:W-:Y:S02]  /*17e0*/  USEL UR9, URZ, 0x1, UP0 ;  /* 0x00000001ff097887 */ /* 0x000fe40008000000 */
[----:B------:R-:W-:-:S02]  /*17f0*/  USEL UR6, UR6, URZ, UP0 ;  /* 0x000000ff06067287 */ /* 0x000fc40008000000 */
[----:B------:R-:W-:Y:S02]  /*1800*/  UIADD3 UR20, UP0, UPT, UR22, 0x180, URZ ;  /* 0x0000018016147890 */ /* 0x000fe4000ff1e0ff */
[----:B------:R-:W-:Y:S01]  /*1810*/  ULEA UR8, UR6, UR4, 0x3 ;  /* 0x0000000406087291 */ /* 0x000fe2000f8e18ff */
[----:B------:R-:W-:Y:S01]  /*1820*/  LOP3.LUT R15, R15, UR9, RZ, 0x3c, !PT ;  /* 0x000000090f0f7c12 */ /* 0x000fe2000f8e3cff */
[----:B------:R-:W-:Y:S02]  /*1830*/  USHF.L.U32 UR34, UR16, 0x7, URZ ;  /* 0x0000000710227899 */ /* 0x000fe400080006ff */
[----:B------:R-:W-:Y:S01]  /*1840*/  UIADD3.X UR27, UPT, UPT, URZ, UR23, URZ, UP1, !UPT ;  /* 0x00000017ff1b7290 */ /* 0x000fe20008ffe4ff */
[----:B-1----:R-:W-:Y:S01]  /*1850*/  SHF.L.U32 R2, R15, 0x1f, RZ ;  /* 0x0000001f0f027819 */ /* 0x002fe200000006ff */
[----:B------:R-:W-:Y:S02]  /*1860*/  UIADD3 UR32, UPT, UPT, UR32, 0x4400, URZ ;  /* 0x0000440020207890 */ /* 0x000fe4000fffe0ff */
[----:B------:R-:W-:Y:S01]  /*1870*/  UIADD3.X UR21, UPT, UPT, URZ, UR23, URZ, UP0, !UPT ;  /* 0x00000017ff157290 */ /* 0x000fe200087fe4ff */
[----:B------:R1:W1:Y:S01]  /*1880*/  SYNCS.PHASECHK.TRANS64.TRYWAIT P0, [UR8+0x28], R2 ;  /* 0x00002802ff0075a7 */ /* 0x0002620008001108 */
[----:B------:R-:W-:Y:S01]  /*1890*/  ULEA UR8, UR17, UR4, 0xd ;  /* 0x0000000411087291 */ /* 0x000fe2000f8e68ff */
[----:B------:R-:W-:Y:S01]  /*18a0*/  UMOV UR18, 0x0 ;  /* 0x0000000000127882 */ /* 0x000fe20000000000 */
[----:B------:R-:W-:-:S02]  /*18b0*/  UMOV UR19, 0x10000000 ;  /* 0x1000000000137882 */ /* 0x000fc40000000000 */
[----:B------:R-:W-:Y:S01]  /*18c0*/  UIADD3 UR8, UPT, UPT, UR8, 0x18400, URZ ;  /* 0x0001840008087890 */ /* 0x000fe2000fffe0ff */
[----:B------:R1:W-:Y:S01]  /*18d0*/  UTMALDG.3D [UR32], [UR26], desc[UR18] ;  /* 0x000012201a0075b4 */ /* 0x0003e20008011000 */
[----:B------:R-:W-:Y:S01]  /*18e0*/  UMOV UR12, UR36 ;  /* 0x00000024000c7c82 */ /* 0x000fe20008000000 */
[----:B------:R-:W-:Y:S01]  /*18f0*/  UMOV UR9, UR33 ;  /* 0x0000002100097c82 */ /* 0x000fe20008000000 */
[----:B------:R-:W-:Y:S01]  /*1900*/  UMOV UR10, UR34 ;  /* 0x00000022000a7c82 */ /* 0x000fe20008000000 */
[----:B------:R-:W-:Y:S01]  /*1910*/  UIADD3 UR16, UPT, UPT, UR16, 0x1, URZ ;  /* 0x0000000110107890 */ /* 0x000fe2000fffe0ff */
[----:B------:R-:W-:Y:S01]  /*1920*/  UMOV UR24, UR5 ;  /* 0x0000000500187c82 */ /* 0x000fe20008000000 */
[----:B------:R-:W-:Y:S02]  /*1930*/  UMOV UR17, UR6 ;  /* 0x0000000600117c82 */ /* 0x000fe40008000000 */
[----:B------:R1:W-:Y:S01]  /*1940*/  UTMALDG.3D [UR8], [UR20], desc[UR18] ;  /* 0x00001208140075b4 */ /* 0x0003e20008011000 */
[----:B------:R-:W-:-:S09]  /*1950*/  UISETP.NE.AND UP0, UPT, UR16, UR5, UPT ;  /* 0x000000051000728c */ /* 0x000fd2000bf05270 */
[----:B------:R-:W-:Y:S05]  /*1960*/  BRA.U UP0, `(.L_x_25) ;  /* 0xfffffffd00607547 */ /* 0x000fea000b83ffff */
.L_x_20:
[----:B-1----:R-:W-:Y:S01]  /*1970*/  ULEA UR8, UR6, UR4, 0x3 ;  /* 0x0000000406087291 */ /* 0x002fe2000f8e18ff */
[----:B------:R-:W-:Y:S01]  /*1980*/  SHF.L.U32 R2, R15, 0x1f, RZ ;  /* 0x0000001f0f027819 */ /* 0x000fe200000006ff */
[----:B------:R-:W-:Y:S01]  /*1990*/  @!P1 SYNCS.ARRIVE.TRANS64.A1T0 RZ, [UR4+0x68], RZ ;  /* 0x000068ffffff99a7 */ /* 0x000fe20008100004 */
[----:B------:R-:W-:-:S06]  /*19a0*/  UISETP.GT.AND UP0, UPT, UR15, UR14, UPT ;  /* 0x0000000e0f00728c */ /* 0x000fcc000bf04270 */
[----:B--2---:R1:W2:Y:S03]  /*19b0*/  SYNCS.PHASECHK.TRANS64.TRYWAIT P0, [UR8+0x28], R2 ;  /* 0x00002802ff0075a7 */ /* 0x0042a60008001108 */
[----:B------:R-:W-:Y:S05]  /*19c0*/  BRA.U !UP0, `(.L_x_26) ;  /* 0x0000000108ac7547 */ /* 0x000fea000b800000 */
[----:B------:R-:W-:Y:S01]  /*19d0*/  UIADD3 UR21, UPT, UPT, UR7, UR24, URZ ;  /* 0x0000001807157290 */ /* 0x000fe2000fffe0ff */
[----:B------:R-:W-:-:S11]  /*19e0*/  UMOV UR25, UR6 ;  /* 0x0000000600197c82 */ /* 0x000fd60008000000 */
.L_x_31:
[----:B-1----:R-:W-:Y:S01]  /*19f0*/  ULEA UR17, UR25, UR4, 0x3 ;  /* 0x0000000419117291 */ /* 0x002fe2000f8e18ff */
[----:B--2---:R-:W-:Y:S01]  /*1a00*/  @!P5 MOV R3, 0x6000 ;  /* 0x000060000003d802 */ /* 0x004fe20000000f00 */
[----:B--2---:R-:W-:Y:S10]  /*1a10*/  @P0 BRA `(.L_x_27) ;  /* 0x00000000000c0947 */ /* 0x004ff40003800000 */
[----:B------:R-:W-:-:S04]  /*1a20*/  SHF.L.U32 R5, R15, 0x1f, RZ ;  /* 0x0000001f0f057819 */ /* 0x000fc800000006ff */
[----:B------:R-:W2:Y:S02]  /*1a30*/  SYNCS.PHASECHK.TRANS64.TRYWAIT P0, [UR17+0x28], R5 ;  /* 0x00002805ff0075a7 */ /* 0x000ea40008001111 */
[----:B--2---:R-:W-:Y:S05]  /*1a40*/  @!P0 BRA `(.L_x_28) ;  /* 0x0000005000648947 */ /* 0x004fea0003800000 */
.L_x_27:
[----:B------:R2:W-:Y:S01]  /*1a50*/  @!P5 SYNCS.ARRIVE.TRANS64 RZ, [UR17], R3 ;  /* 0x00000003ffffd9a7 */ /* 0x0005e20008000011 */
[----:B------:R-:W-:Y:S04]  /*1a60*/  BSSY.RECONVERGENT B0, `(.L_x_29) ;  /* 0x0000003000007945 */ /* 0x000fe80003800200 */
[----:B------:R-:W-:Y:S05]  /*1a70*/  @P4 BRA `(.L_x_30) ;  /* 0x0000000000044947 */ /* 0x000fea0003800000 */
[----:B------:R-:W-:Y:S05]  /*1a80*/  BPT.TRAP 0x1 ;  /* 0x000000040000795c */ /* 0x000fea0000300000 */
.L_x_30:
[----:B------:R-:W-:Y:S05]  /*1a90*/  BSYNC.RECONVERGENT B0 ;  /* 0x0000000000007941 */ /* 0x000fea0003800200 */
.L_x_29:
        /* <DEDUP_REMOVED lines=10> */
[----:B------:R-:W-:Y:S01]  /*1b40*/  UIADD3 UR16, UPT, UPT, UR16, 0x4400, URZ ;  /* 0x0000440010107890 */ /* 0x000fe2000fffe0ff */
[----:B-1----:R-:W-:Y:S01]  /*1b50*/  SHF.L.U32 R2, R15, 0x1f, RZ ;  /* 0x0000001f0f027819 */ /* 0x002fe200000006ff */
[----:B------:R-:W-:Y:S02]  /*1b60*/  UIADD3.X UR31, UPT, UPT, URZ, UR23, URZ, UP1, !UPT ;  /* 0x00000017ff1f7290 */ /* 0x000fe40008ffe4ff */
[----:B------:R-:W-:Y:S01]  /*1b70*/  UIADD3.X UR29, UPT, UPT, URZ, UR23, URZ, UP0, !UPT ;  /* 0x00000017ff1d7290 */ /* 0x000fe200087fe4ff */
[----:B------:R1:W1:Y:S01]  /*1b80*/  SYNCS.PHASECHK.TRANS64.TRYWAIT P0, [UR8+0x28], R2 ;  /* 0x00002802ff0075a7 */ /* 0x0002620008001108 */
[----:B------:R-:W-:Y:S01]  /*1b90*/  ULEA UR8, UR25, UR4, 0xd ;  /* 0x0000000419087291 */ /* 0x000fe2000f8e68ff */
[----:B------:R-:W-:Y:S01]  /*1ba0*/  UMOV UR26, 0x0 ;  /* 0x00000000001a7882 */ /* 0x000fe20000000000 */
[----:B------:R-:W-:-:S02]  /*1bb0*/  UMOV UR27, 0x10000000 ;  /* 0x10000000001b7882 */ /* 0x000fc40000000000 */
[----:B------:R-:W-:Y:S01]  /*1bc0*/  UIADD3 UR8, UPT, UPT, UR8, 0x18400, URZ ;  /* 0x0001840008087890 */ /* 0x000fe2000fffe0ff */
[----:B------:R-:W-:Y:S01]  /*1bd0*/  UMOV UR19, UR35 ;  /* 0x0000002300137c82 */ /* 0x000fe20008000000 */
[----:B------:R-:W-:Y:S01]  /*1be0*/  UMOV UR20, UR36 ;  /* 0x0000002400147c82 */ /* 0x000fe20008000000 */
[----:B------:R-:W-:Y:S01]  /*1bf0*/  UMOV UR12, UR36 ;  /* 0x00000024000c7c82 */ /* 0x000fe20008000000 */
[----:B------:R-:W-:Y:S01]  /*1c00*/  UMOV UR9, UR17 ;  /* 0x0000001100097c82 */ /* 0x000fe20008000000 */
[----:B------:R-:W-:Y:S01]  /*1c10*/  UMOV UR10, UR18 ;  /* 0x00000012000a7c82 */ /* 0x000fe20008000000 */
[----:B------:R1:W-:Y:S01]  /*1c20*/  UTMALDG.3D [UR16], [UR30], desc[UR26] ;  /* 0x00001a101e0075b4 */ /* 0x0003e20008011000 */
[----:B------:R-:W-:Y:S01]  /*1c30*/  UIADD3 UR24, UPT, UPT, UR24, 0x1, URZ ;  /* 0x0000000118187890 */ /* 0x000fe2000fffe0ff */
[----:B------:R-:W-:-:S03]  /*1c40*/  UMOV UR25, UR6 ;  /* 0x0000000600197c82 */ /* 0x000fc60008000000 */
[----:B------:R-:W-:Y:S01]  /*1c50*/  UISETP.NE.AND UP0, UPT, UR24, UR21, UPT ;  /* 0x000000151800728c */ /* 0x000fe2000bf05270 */
[----:B------:R1:W-:Y:S08]  /*1c60*/  UTMALDG.3D [UR8], [UR28], desc[UR26] ;  /* 0x00001a081c0075b4 */ /* 0x0003f00008011000 */
[----:B------:R-:W-:Y:S05]  /*1c70*/  BRA.U UP0, `(.L_x_31) ;  /* 0xfffffffd005c7547 */ /* 0x000fea000b83ffff */
.L_x_26:
[----:B-1----:R-:W-:Y:S01]  /*1c80*/  LEA R2, R14, UR4, 0x3 ;  /* 0x000000040e027c11 */ /* 0x002fe2000f8e18ff */
[----:B------:R-:W-:Y:S01]  /*1c90*/  NOP ;  /* 0x0000000000007918 */ /* 0x000fe20000000000 */
[----:B--2---:R-:W-:Y:S02]  /*1ca0*/  SHF.L.U32 R3, R12, 0x1f, RZ ;  /* 0x0000001f0c037819 */ /* 0x004fe400000006ff */
[----:B------:R-:W-:Y:S02]  /*1cb0*/  LEA R4, R14, UR4, 0x4 ;  /* 0x000000040e047c11 */ /* 0x000fe4000f8e20ff */
[----:B------:R-:W1:Y:S02]  /*1cc0*/  SYNCS.PHASECHK.TRANS64.TRYWAIT P0, [R2+URZ+0x70], R3 ;  /* 0x00007003020075a7 */ /* 0x000e6400080011ff */
[----:B-1----:R-:W-:Y:S05]  /*1cd0*/  @!P0 BRA `(.L_x_32) ;  /* 0x0000004c00d88947 */ /* 0x002fea0003800000 */
.L_x_99:
[----:B------:R-:W2:Y:S01]  /*1ce0*/  LDS.128 R4, [R4+0x100] ;  /* 0x0001000004047984 */ /* 0x000ea20000000c00 */
[----:B---3--:R-:W-:Y:S01]  /*1cf0*/  ISETP.GE.AND P0, PT, R72, 0x1, PT ;  /* 0x000000014800780c */ /* 0x008fe20003f06270 */
[----:B-1----:R-:W-:Y:S01]  /*1d00*/  VIADD R2, R2, 0x80 ;  /* 0x0000008002027836 */ /* 0x002fe20000000000 */
[----:B------:R-:W-:Y:S01]  /*1d10*/  @!PT LDS RZ, [RZ] ;  /* 0x00000000fffff984 */ /* 0x000fe20000000800 */
[----:B------:R-:W-:Y:S01]  /*1d20*/  @!PT LDS RZ, [RZ] ;  /* 0x00000000fffff984 */ /* 0x000fe20000000800 */
[----:B------:R-:W-:Y:S01]  /*1d30*/  @!PT LDS RZ, [RZ] ;  /* 0x00000000fffff984 */ /* 0x000fe20000000800 */
[----:B------:R-:W-:Y:S01]  /*1d40*/  @!PT LDS RZ, [RZ] ;  /* 0x00000000fffff984 */ /* 0x000fe20000000800 */
[----:B------:R1:W-:Y:S06]  /*1d50*/  MEMBAR.ALL.CTA ;  /* 0x0000000000007992 */ /* 0x0003ec0000008000 */
[----:B-1----:R-:W1:Y:S01]  /*1d60*/  FENCE.VIEW.ASYNC.S ;  /* 0x00000000000073c6 */ /* 0x002e620000000000 */
[----:B------:R-:W-:-:S04]  /*1d70*/  PRMT R2, RZ, 0x654, R2 ;  /* 0x00000654ff027816 */ /* 0x000fc80000000002 */
[----:B-1----:R1:W-:Y:S01]  /*1d80*/  SYNCS.ARRIVE.TRANS64.RED.A1T0 RZ, [R2+URZ], RZ ;  /* 0x000000ff02ff79a7 */ /* 0x0023e200081004ff */
[----:B--2---:R-:W-:-:S13]  /*1d90*/  LOP3.LUT P2, RZ, R6, 0x1, RZ, 0xc0, !PT ;  /* 0x0000000106ff7812 */ /* 0x004fda000784c0ff */
[----:B------:R-:W-:Y:S01]  /*1da0*/  @P2 SHF.R.U32.HI R3, RZ, 0x10, R5 ;  /* 0x00000010ff032819 */ /* 0x000fe20000011605 */
[----:B------:R-:W-:Y:S01]  /*1db0*/  VOTEU.ANY UP0, P2 ;  /* 0x0000000000ff7886 */ /* 0x000fe20001000100 */
[----:B------:R-:W-:Y:S02]  /*1dc0*/  @P2 MOV R13, R4 ;  /* 0x00000004000d2202 */ /* 0x000fe40000000f00 */
[----:B------:R-:W-:Y:S02]  /*1dd0*/  @P2 R2UR.BROADCAST UR8, R3 ;  /* 0x00000000030822ca */ /* 0x000fe400008e0000 */
[----:B------:R-:W-:-:S11]  /*1de0*/  @P2 LOP3.LUT R11, R5, 0xffff, RZ, 0xc0, !PT ;  /* 0x0000ffff050b2812 */ /* 0x000fd600078ec0ff */
[----:B------:R-:W-:Y:S01]  /*1df0*/  @UP0 UMOV UR36, UR8 ;  /* 0x0000000800240c82 */ /* 0x000fe20008000000 */
[----:B-1----:R-:W-:Y:S05]  /*1e00*/  @!P0 BRA `(.L_x_33) ;  /* 0x0000000000b88947 */ /* 0x002fea0003800000 */
[----:B------:R-:W4:Y:S01]  /*1e10*/  LDC.64 R4, c[0x0][0xb18] ;  /* 0x0002c600ff047b82 */ /* 0x000f220000000a00 */
[----:B------:R-:W-:-:S07]  /*1e20*/  ISETP.NE.AND P3, PT, R72, 0x1, PT ;  /* 0x000000014800780c */ /* 0x000fce0003f65270 */
[----:B------:R-:W1:Y:S08]  /*1e30*/  LDC.64 R6, c[0x0][0xb10] ;  /* 0x0002c400ff067b82 */ /* 0x000e700000000a00 */
[----:B------:R-:W2:Y:S08]  /*1e40*/  LDC R16, c[0x0][0xb20] ;  /* 0x0002c800ff107b82 */ /* 0x000eb00000000800 */
[----:B------:R-:W3:Y:S01]  /*1e50*/  LDC R18, c[0x0][0xb0c] ;  /* 0x0002c300ff127b82 */ /* 0x000ee20000000800 */
[----:B----4-:R-:W-:Y:S01]  /*1e60*/  IMAD.HI.U32 R17, R0, R5, RZ ;  /* 0x0000000500117227 */ /* 0x010fe200078e00ff */
[----:B------:R-:W-:-:S03]  /*1e70*/  ISETP.NE.AND P0, PT, R4, 0x1, PT ;  /* 0x000000010400780c */ /* 0x000fc60003f05270 */
[----:B------:R-:W-:-:S03]  /*1e80*/  IMAD.HI.U32 R5, R11, R5, RZ ;  /* 0x000000050b057227 */ /* 0x000fc600078e00ff */
[----:B------:R-:W4:Y:S01]  /*1e90*/  LDC.64 R2, c[0x0][0xb28] ;  /* 0x0002ca00ff027b82 */ /* 0x000f220000000a00 */
[----:B-1----:R-:W-:-:S04]  /*1ea0*/  IMAD.HI.U32 R20, R9, R6, RZ ;  /* 0x0000000609147227 */ /* 0x002fc800078e00ff */
[----:B------:R-:W-:Y:S01]  /*1eb0*/  IMAD.HI.U32 R22, R13, R6, RZ ;  /* 0x000000060d167227 */ /* 0x000fe200078e00ff */
[----:B------:R-:W-:Y:S02]  /*1ec0*/  SHF.R.U32.HI R20, RZ, R7, R20 ;  /* 0x00000007ff147219 */ /* 0x000fe40000011614 */
[-C--:B--2---:R-:W-:Y:S02]  /*1ed0*/  SHF.R.U32.HI R17, RZ, R16.reuse, R17 ;  /* 0x00000010ff117219 */ /* 0x084fe40000011611 */
[----:B------:R-:W-:Y:S02]  /*1ee0*/  SHF.R.U32.HI R16, RZ, R16, R5 ;  /* 0x00000010ff107219 */ /* 0x000fe40000011605 */
[----:B------:R-:W-:Y:S02]  /*1ef0*/  SEL R17, R0, R17, !P0 ;  /* 0x0000001100117207 */ /* 0x000fe40004000000 */
[----:B------:R-:W-:Y:S02]  /*1f00*/  SHF.R.U32.HI R22, RZ, R7, R22 ;  /* 0x00000007ff167219 */ /* 0x000fe40000011616 */
[----:B---3--:R-:W-:-:S02]  /*1f10*/  ISETP.NE.AND P1, PT, R18, 0x1, PT ;  /* 0x000000011200780c */ /* 0x008fc40003f25270 */
[----:B------:R-:W-:Y:S02]  /*1f20*/  SEL R5, R11, R16, !P0 ;  /* 0x000000100b057207 */ /* 0x000fe40004000000 */
[----:B------:R-:W-:Y:S02]  /*1f30*/  SEL R19, R9, R20, !P1 ;  /* 0x0000001409137207 */ /* 0x000fe40004800000 */
[----:B------:R-:W-:Y:S01]  /*1f40*/  SEL R7, R13, R22, !P1 ;  /* 0x000000160d077207 */ /* 0x000fe20004800000 */
[----:B----4-:R-:W-:-:S04]  /*1f50*/  IMAD.HI.U32 R20, R17, R2, RZ ;  /* 0x0000000211147227 */ /* 0x010fc800078e00ff */
        /* <DEDUP_REMOVED lines=10> */
[----:B------:R-:W-:-:S04]  /*2000*/  @!P0 IMAD.HI.U32 R16, R7, R2, RZ ;  /* 0x0000000207108227 */ /* 0x000fc800078e00ff */
[----:B------:R-:W-:Y:S01]  /*2010*/  IMAD.MOV R2, RZ, RZ, -R6 ;  /* 0x000000ffff027224 */ /* 0x000fe200078e0a06 */
[----:B------:R-:W-:-:S03]  /*2020*/  @!P0 SHF.R.U32.HI R16, RZ, R3, R16 ;  /* 0x00000003ff108219 */ /* 0x000fc60000011610 */
[----:B------:R-:W-:Y:S01]  /*2030*/  IMAD R2, R72, R2, R5 ;  /* 0x0000000248027224 */ /* 0x000fe200078e0205 */
        /* <DEDUP_REMOVED lines=11> */
.L_x_33:
[----:B------:R-:W1:Y:S02]  /*20f0*/  LDCU UR8, c[0x0][0xb30] ;  /* 0x00016600ff0877ac */ /* 0x000e640008000800 */
[----:B-1----:R-:W-:-:S09]  /*2100*/  UISETP.NE.AND UP0, UPT, UR8, 0x1, UPT ;  /* 0x000000010800788c */ /* 0x002fd2000bf05270 */
[----:B------:R-:W-:Y:S05]  /*2110*/  BRA.U UP0, `(.L_x_34) ;  /* 0x0000000100407547 */ /* 0x000fea000b800000 */
[----:B------:R-:W1:Y:S08]  /*2120*/  LDC.64 R4, c[0x0][0xb10] ;  /* 0x0002c400ff047b82 */ /* 0x000e700000000a00 */
[----:B------:R-:W2:Y:S08]  /*2130*/  LDC.64 R2, c[0x0][0xb18] ;  /* 0x0002c600ff027b82 */ /* 0x000eb00000000a00 */
[----:B------:R-:W3:Y:S08]  /*2140*/  LDC R6, c[0x0][0xb20] ;  /* 0x0002c800ff067b82 */ /* 0x000ef00000000800 */
[----:B------:R-:W4:Y:S01]  /*2150*/  LDC R16, c[0x0][0xb0c] ;  /* 0x0002c300ff107b82 */ /* 0x000f220000000800 */
[----:B-1----:R-:W-:-:S05]  /*2160*/  IMAD.HI.U32 R4, R13, R4, RZ ;  /* 0x000000040d047227 */ /* 0x002fca00078e00ff */
[----:B------:R-:W-:Y:S01]  /*2170*/  SHF.R.U32.HI R4, RZ, R5, R4 ;  /* 0x00000005ff047219 */ /* 0x000fe20000011604 */
[----:B--2---:R-:W-:Y:S01]  /*2180*/  IMAD.HI.U32 R3, R11, R3, RZ ;  /* 0x000000030b037227 */ /* 0x004fe200078e00ff */
[----:B------:R-:W-:-:S04]  /*2190*/  ISETP.NE.AND P0, PT, R2, 0x1, PT ;  /* 0x000000010200780c */ /* 0x000fc80003f05270 */
[----:B---3--:R-:W-:-:S04]  /*21a0*/  SHF.R.U32.HI R6, RZ, R6, R3 ;  /* 0x00000006ff067219 */ /* 0x008fc80000011603 */
[----:B------:R-:W-:Y:S02]  /*21b0*/  SEL R3, R11, R6, !P0 ;  /* 0x000000060b037207 */ /* 0x000fe40004000000 */
[----:B----4-:R-:W-:-:S04]  /*21c0*/  ISETP.NE.AND P1, PT, R16, 0x1, PT ;  /* 0x000000011000780c */ /* 0x010fc80003f25270 */
[----:B------:R-:W-:-:S05]  /*21d0*/  SEL R4, R13, R4, !P1 ;  /* 0x000000040d047207 */ /* 0x000fca0004800000 */
[----:B------:R-:W-:Y:S02]  /*21e0*/  IMAD.IADD R5, R3, 0x1, -R4 ;  /* 0x0000000103057824 */ /* 0x000fe400078e0a04 */
[----:B------:R-:W-:Y:S02]  /*21f0*/  IMAD.IADD R3, R4, 0x1, -R3 ;  /* 0x0000000104037824 */ /* 0x000fe400078e0a03 */
[----:B------:R-:W-:Y:S02]  /*2200*/  IMAD R13, R5, R16, R13 ;  /* 0x00000010050d7224 */ /* 0x000fe400078e020d */
[----:B------:R-:W-:-:S07]  /*2210*/  IMAD R11, R3, R2, R11 ;  /* 0x00000002030b7224 */ /* 0x000fce00078e020b */
.L_x_34:
[----:B------:R-:W-:Y:S01]  /*2220*/  VIADD R14, R14, 0x1 ;  /* 0x000000010e0e7836 */ /* 0x000fe20000000000 */
[----:B------:R-:W-:Y:S01]  /*2230*/  PLOP3.LUT P1, PT, PT, PT, PT, 0x80, 0x8 ;  /* 0x000000000008781c */ /* 0x000fe20003f2f070 */
[----:B------:R-:W-:Y:S02]  /*2240*/  IMAD.IADD R167, R13, 0x1, R166 ;  /* 0x000000010da77824 */ /* 0x000fe400078e02a6 */
[----:B------:R-:W-:Y:S01]  /*2250*/  IMAD.IADD R165, R11, 0x1, R164 ;  /* 0x000000010ba57824 */ /* 0x000fe200078e02a4 */
[----:B------:R-:W-:-:S04]  /*2260*/  ISETP.NE.AND P0, PT, R14, 0x2, PT ;  /* 0x000000020e00780c */ /* 0x000fc80003f05270 */
[----:B------:R-:W-:Y:S02]  /*2270*/  SEL R3, RZ, 0x1, P0 ;  /* 0x00000001ff037807 */ /* 0x000fe40000000000 */
[----:B------:R-:W-:Y:S02]  /*2280*/  SEL R14, R14, RZ, P0 ;  /* 0x000000ff0e0e7207 */ /* 0x000fe40000000000 */
[----:B------:R-:W-:Y:S01]  /*2290*/  LOP3.LUT R12, R12, R3, RZ, 0x3c, !PT ;  /* 0x000000030c0c7212 */ /* 0x000fe200078e3cff */
[----:B------:R-:W-:Y:S06]  /*22a0*/  @P2 BRA `(.L_x_35) ;  /* 0xfffffff000982947 */ /* 0x000fec000383ffff */
[----:B------:R-:W-:Y:S01]  /*22b0*/  UIADD3 UR4, UPT, UPT, UR4, 0x28, URZ ;  /* 0x0000002804047890 */ /* 0x000fe2000fffe0ff */
[----:B------:R-:W-:-:S03]  /*22c0*/  SHF.L.U32 R3, R15, 0x1f, RZ ;  /* 0x0000001f0f037819 */ /* 0x000fc600000006ff */
[----:B------:R-:W-:-:S09]  /*22d0*/  ULEA UR5, UR6, UR4, 0x3 ;  /* 0x0000000406057291 */ /* 0x000fd2000f8e18ff */
[----:B------:R-:W1:Y:S02]  /*22e0*/  SYNCS.PHASECHK.TRANS64.TRYWAIT P0, [UR5], R3 ;  /* 0x00000003ff0075a7 */ /* 0x000e640008001105 */
[----:B-1----:R-:W-:Y:S05]  /*22f0*/  @!P0 BRA `(.L_x_36) ;  /* 0x0000004800648947 */ /* 0x002fea0003800000 */
.L_x_101:
[----:B------:R-:W-:-:S04]  /*2300*/  UIADD3 UR6, UPT, UPT, UR6, 0x1, URZ ;  /* 0x0000000106067890 */ /* 0x000fc8000fffe0ff */
[----:B------:R-:W-:-:S04]  /*2310*/  UISETP.NE.AND UP0, UPT, UR6, 0x5, UPT ;  /* 0x000000050600788c */ /* 0x000fc8000bf05270 */
[----:B------:R-:W-:Y:S02]  /*2320*/  USEL UR7, URZ, 0x1, UP0 ;  /* 0x00000001ff077887 */ /* 0x000fe40008000000 */
[----:B------:R-:W-:-:S04]  /*2330*/  USEL UR6, UR6, URZ, UP0 ;  /* 0x000000ff06067287 */ /* 0x000fc80008000000 */
[----:B------:R-:W-:Y:S01]  /*2340*/  ULEA UR5, UR6, UR4, 0x3 ;  /* 0x0000000406057291 */ /* 0x000fe2000f8e18ff */
[----:B------:R-:W-:-:S04]  /*2350*/  LOP3.LUT R2, R15, UR7, RZ, 0x3c, !PT ;  /* 0x000000070f027c12 */ /* 0x000fc8000f8e3cff */
[----:B-1----:R-:W-:-:S04]  /*2360*/  SHF.L.U32 R3, R2, 0x1f, RZ ;  /* 0x0000001f02037819 */ /* 0x002fc800000006ff */
[----:B------:R-:W1:Y:S02]  /*2370*/  SYNCS.PHASECHK.TRANS64.TRYWAIT P0, [UR5], R3 ;  /* 0x00000003ff0075a7 */ /* 0x000e640008001105 */
[----:B-1----:R-:W-:Y:S05]  /*2380*/  @!P0 BRA `(.L_x_37) ;  /* 0x0000004800588947 */ /* 0x002fea0003800000 */
.L_x_103:
        /* <DEDUP_REMOVED lines=9> */
.L_x_105:
        /* <DEDUP_REMOVED lines=9> */
.L_x_107:
[----:B------:R-:W-:-:S04]  /*24b0*/  UIADD3 UR6, UPT, UPT, UR6, 0x1, URZ ;  /* 0x0000000106067890 */ /* 0x000fc8000fffe0ff */
[----:B------:R-:W-:-:S04]  /*24c0*/  UISETP.NE.AND UP0, UPT, UR6, 0x5, UPT ;  /* 0x000000050600788c */ /* 0x000fc8000bf05270 */
[----:B------:R-:W-:Y:S02]  /*24d0*/  USEL UR5, URZ, 0x1, UP0 ;  /* 0x00000001ff057887 */ /* 0x000fe40008000000 */
[----:B------:R-:W-:-:S04]  /*24e0*/  USEL UR6, UR6, URZ, UP0 ;  /* 0x000000ff06067287 */ /* 0x000fc80008000000 */
[----:B------:R-:W-:Y:S01]  /*24f0*/  ULEA UR6, UR6, UR4, 0x3 ;  /* 0x0000000406067291 */ /* 0x000fe2000f8e18ff */
[----:B-1----:R-:W-:-:S04]  /*2500*/  LOP3.LUT R3, R2, UR5, RZ, 0x3c, !PT ;  /* 0x0000000502037c12 */ /* 0x002fc8000f8e3cff */
[----:B------:R-:W-:Y:S01]  /*2510*/  SHF.L.U32 R3, R3, 0x1f, RZ ;  /* 0x0000001f03037819 */ /* 0x000fe200000006ff */
[----:B----4-:R-:W-:-:S07]  /*2520*/  IMAD.U32 R0, RZ, RZ, UR6 ;  /* 0x00000006ff007e24 */ /* 0x010fce000f8e00ff */
.L_x_40:
[----:B-1----:R1:W2:Y:S02]  /*2530*/  SYNCS.PHASECHK.TRANS64.TRYWAIT P0, [R0+URZ], R3 ;  /* 0x00000003000075a7 */ /* 0x0022a400080011ff */
[----:B--2---:R-:W-:Y:S05]  /*2540*/  @!P0 NANOSLEEP.SYNCS 0x989680 ;  /* 0x009896800000895d */ /* 0x004fea0003900000 */
[----:B------:R-:W2:Y:S02]  /*2550*/  @!P0 SYNCS.PHASECHK.TRANS64 P0, [R0+URZ], R3 ;  /* 0x00000003000085a7 */ /* 0x000ea400080010ff */
[----:B--2---:R-:W-:Y:S05]  /*2560*/  @P0 EXIT ;  /* 0x000000000000094d */ /* 0x004fea0003800000 */
[----:B------:R-:W-:Y:S05]  /*2570*/  BRA `(.L_x_40) ;  /* 0xfffffffc00ec7947 */ /* 0x000fea000383ffff */
.L_x_17:
[----:B------:R-:W-:-:S04]  /*2580*/  UISETP.NE.AND UP1, UPT, UR37, URZ, UPT ;  /* 0x000000ff2500728c */ /* 0x000fc8000bf25270 */
[----:B------:R-:W-:-:S09]  /*2590*/  UISETP.NE.OR UP1, UPT, UR8, 0x1, UP1 ;  /* 0x000000010800788c */ /* 0x000fd20008f25670 */
[----:B------:R-:W-:Y:S05]  /*25a0*/  BRA.U UP1, `(.L_x_41) ;  /* 0x0000000501487547 */ /* 0x000fea000b800000 */
[----:B------:R-:W-:Y:S01]  /*25b0*/  ISETP.NE.AND P2, PT, R2, RZ, PT ;  /* 0x000000ff0200720c */ /* 0x000fe20003f45270 */
[----:B------:R-:W-:Y:S01]  /*25c0*/  IMAD.MOV.U32 R12, RZ, RZ, 0x1 ;  /* 0x00000001ff0c7424 */ /* 0x000fe200078e00ff */
[----:B------:R-:W-:Y:S02]  /*25d0*/  CS2R R10, SRZ ;  /* 0x00000000000a7805 */ /* 0x000fe4000001ff00 */
[----:B------:R-:W-:Y:S01]  /*25e0*/  CS2R R8, SRZ ;  /* 0x0000000000087805 */ /* 0x000fe2000001ff00 */
[----:B------:R-:W-:Y:S01]  /*25f0*/  UMOV UR4, 0x400 ;  /* 0x0000040000047882 */ /* 0x000fe20000000000 */
[----:B------:R-:W-:Y:S01]  /*2600*/  UMOV UR6, URZ ;  /* 0x000000ff00067c82 */ /* 0x000fe20008000000 */
[----:B------:R-:W-:-:S12]  /*2610*/  ULEA UR37, UR37, UR4, 0x18 ;  /* 0x0000000425257291 */ /* 0x000fd8000f8ec0ff */
.L_x_45:
[----:B------:R-:W-:Y:S02]  /*2620*/  LEA R0, R8, UR37, 0x3 ;  /* 0x0000002508007c11 */ /* 0x000fe4000f8e18ff */
[----:B------:R-:W-:-:S03]  /*2630*/  SHF.L.U32 R5, R9, 0x1f, RZ ;  /* 0x0000001f09057819 */ /* 0x000fc600000006ff */
[----:B------:R-:W-:Y:S01]  /*2640*/  VIADD R4, R0, 0xe0 ;  /* 0x000000e000047836 */ /* 0x000fe20000000000 */
[----:B------:R-:W1:Y:S02]  /*2650*/  SYNCS.PHASECHK.TRANS64.TRYWAIT P0, [R0+URZ+0xd0], R5 ;  /* 0x0000d005000075a7 */ /* 0x000e6400080011ff */
[----:B-1----:R-:W-:Y:S05]  /*2660*/  @!P0 BRA `(.L_x_42) ;  /* 0x0000004400e88947 */ /* 0x002fea0003800000 */
.L_x_108:
[----:B------:R-:W-:Y:S01]  /*2670*/  ULEA UR5, UR6, UR37, 0x3 ;  /* 0x0000002506057291 */ /* 0x000fe2000f8e18ff */
[----:B------:R-:W-:Y:S02]  /*2680*/  PRMT R4, RZ, 0x654, R4 ;  /* 0x00000654ff047816 */ /* 0x000fe40000000004 */
[----:B-1----:R-:W-:Y:S01]  /*2690*/  SHF.L.U32 R5, R12, 0x1f, RZ ;  /* 0x0000001f0c057819 */ /* 0x002fe200000006ff */
[----:B------:R-:W-:Y:S01]  /*26a0*/  UIADD3 UR4, UPT, UPT, UR5, 0x70, URZ ;  /* 0x0000007005047890 */ /* 0x000fe2000fffe0ff */
[----:B------:R1:W-:Y:S05]  /*26b0*/  SYNCS.ARRIVE.TRANS64.RED.A1T0 RZ, [R4+URZ], RZ ;  /* 0x000000ff04ff79a7 */ /* 0x0003ea00081004ff */
[----:B------:R-:W-:Y:S01]  /*26c0*/  IMAD.U32 R7, RZ, RZ, UR4 ;  /* 0x00000004ff077e24 */ /* 0x000fe2000f8e00ff */
[----:B------:R-:W2:Y:S04]  /*26d0*/  SYNCS.PHASECHK.TRANS64.TRYWAIT P0, [UR5+0x80], R5 ;  /* 0x00008005ff0075a7 */ /* 0x000ea80008001105 */
[----:B------:R-:W-:Y:S01]  /*26e0*/  PRMT R6, R2, 0x654, R7 ;  /* 0x0000065402067816 */ /* 0x000fe20000000007 */
[----:B-1----:R-:W-:Y:S01]  /*26f0*/  @!P2 IMAD.MOV.U32 R4, RZ, RZ, 0x10 ;  /* 0x00000010ff04a424 */ /* 0x002fe200078e00ff */
[----:B--2---:R-:W-:Y:S06]  /*2700*/  @!P0 BRA `(.L_x_43) ;  /* 0x0000004400d48947 */ /* 0x004fec0003800000 */
.L_x_110:
[----:B------:R-:W-:Y:S01]  /*2710*/  ULEA UR4, UR6, UR37, 0x4 ;  /* 0x0000002506047291 */ /* 0x000fe2000f8e20ff */
[----:B------:R-:W-:Y:S01]  /*2720*/  SEL R3, R6, R3, !P2 ;  /* 0x0000000306037207 */ /* 0x000fe20005000000 */
[----:B------:R-:W-:Y:S01]  /*2730*/  UIADD3 UR5, UPT, UPT, UR5, 0x70, URZ ;  /* 0x0000007005057890 */ /* 0x000fe2000fffe0ff */
[----:B-1----:R-:W-:Y:S01]  /*2740*/  LEA R0, R11, UR37, 0x3 ;  /* 0x000000250b007c11 */ /* 0x002fe2000f8e18ff */
[----:B------:R-:W-:Y:S01]  /*2750*/  UIADD3 UR4, UPT, UPT, UR4, 0x100, URZ ;  /* 0x0000010004047890 */ /* 0x000fe2000fffe0ff */
[----:B------:R-:W-:Y:S01]  /*2760*/  SHF.L.U32 R5, R10, 0x1f, RZ ;  /* 0x0000001f0a057819 */ /* 0x000fe200000006ff */
[----:B------:R1:W-:Y:S01]  /*2770*/  @!P2 SYNCS.ARRIVE.TRANS64.RED RZ, [R3+URZ], R4 ;  /* 0x0000000403ffa9a7 */ /* 0x0003e200080004ff */
[----:B------:R-:W-:Y:S01]  /*2780*/  UIADD3 UR6, UPT, UPT, UR6, 0x1, URZ ;  /* 0x0000000106067890 */ /* 0x000fe2000fffe0ff */
[----:B------:R-:W-:-:S03]  /*2790*/  VIADD R8, R8, 0x1 ;  /* 0x0000000108087836 */ /* 0x000fc60000000000 */
[----:B------:R-:W-:Y:S02]  /*27a0*/  UISETP.NE.AND UP0, UPT, UR6, 0x2, UPT ;  /* 0x000000020600788c */ /* 0x000fe4000bf05270 */
[----:B------:R-:W-:Y:S06]  /*27b0*/  UGETNEXTWORKID.BROADCAST [UR4], [UR5] ;  /* 0x00000000040073ca */ /* 0x000fec0008000100 */
[----:B------:R-:W-:Y:S01]  /*27c0*/  USEL UR4, URZ, 0x1, UP0 ;  /* 0x00000001ff047887 */ /* 0x000fe20008000000 */
[----:B------:R-:W-:Y:S01]  /*27d0*/  ISETP.NE.AND P0, PT, R8, 0x2, PT ;  /* 0x000000020800780c */ /* 0x000fe20003f05270 */
[----:B------:R-:W-:Y:S01]  /*27e0*/  USEL UR6, UR6, URZ, UP0 ;  /* 0x000000ff06067287 */ /* 0x000fe20008000000 */
[----:B------:R-:W2:Y:S03]  /*27f0*/  SYNCS.PHASECHK.TRANS64.TRYWAIT P1, [R0+URZ+0x70], R5 ;  /* 0x00007005000075a7 */ /* 0x000ea600080211ff */
[----:B------:R-:W-:Y:S01]  /*2800*/  LOP3.LUT R12, R12, UR4, RZ, 0x3c, !PT ;  /* 0x000000040c0c7c12 */ /* 0x000fe2000f8e3cff */
[----:B-12---:R-:W-:Y:S07]  /*2810*/  @!P1 BRA `(.L_x_44) ;  /* 0x0000004400a89947 */ /* 0x006fee0003800000 */
.L_x_111:
[C---:B------:R-:W-:Y:S01]  /*2820*/  LEA R4, R11.reuse, UR37, 0x4 ;  /* 0x000000250b047c11 */ /* 0x040fe2000f8e20ff */
[----:B-1----:R-:W-:Y:S01]  /*2830*/  VIADD R0, R0, 0x80 ;  /* 0x0000008000007836 */ /* 0x002fe20000000000 */
[----:B------:R-:W-:Y:S01]  /*2840*/  SEL R8, R8, RZ, P0 ;  /* 0x000000ff08087207 */ /* 0x000fe20000000000 */
[----:B------:R-:W-:-:S03]  /*2850*/  VIADD R11, R11, 0x1 ;  /* 0x000000010b0b7836 */ /* 0x000fc60000000000 */
[----:B------:R-:W1:Y:S01]  /*2860*/  LDS.128 R4, [R4+0x100] ;  /* 0x0001000004047984 */ /* 0x000e620000000c00 */
[----:B------:R-:W-:Y:S02]  /*2870*/  PRMT R0, RZ, 0x654, R0 ;  /* 0x00000654ff007816 */ /* 0x000fe40000000000 */
[C---:B------:R-:W-:Y:S01]  /*2880*/  ISETP.NE.AND P1, PT, R11.reuse, 0x2, PT ;  /* 0x000000020b00780c */ /* 0x040fe20003f25270 */
[----:B------:R-:W-:Y:S01]  /*2890*/  @!PT LDS RZ, [RZ] ;  /* 0x00000000fffff984 */ /* 0x000fe20000000800 */
[----:B------:R-:W-:Y:S01]  /*28a0*/  @!PT LDS RZ, [RZ] ;  /* 0x00000000fffff984 */ /* 0x000fe20000000800 */
[----:B------:R-:W-:Y:S01]  /*28b0*/  @!PT LDS RZ, [RZ] ;  /* 0x00000000fffff984 */ /* 0x000fe20000000800 */
[----:B------:R-:W-:Y:S01]  /*28c0*/  @!PT LDS RZ, [RZ] ;  /* 0x00000000fffff984 */ /* 0x000fe20000000800 */
[----:B------:R2:W-:Y:S06]  /*28d0*/  MEMBAR.ALL.CTA ;  /* 0x0000000000007992 */ /* 0x0005ec0000008000 */
[----:B--2---:R-:W2:Y:S01]  /*28e0*/  FENCE.VIEW.ASYNC.S ;  /* 0x00000000000073c6 */ /* 0x004ea20000000000 */
[----:B------:R-:W-:Y:S01]  /*28f0*/  SEL R11, R11, RZ, P1 ;  /* 0x000000ff0b0b7207 */ /* 0x000fe20000800000 */
[----:B--2---:R2:W-:Y:S01]  /*2900*/  SYNCS.ARRIVE.TRANS64.RED.A1T0 RZ, [R0+URZ], RZ ;  /* 0x000000ff00ff79a7 */ /* 0x0045e200081004ff */
[----:B-1----:R-:W-:-:S02]  /*2910*/  LOP3.LUT P3, RZ, R6, 0x1, RZ, 0xc0, !PT ;  /* 0x0000000106ff7812 */ /* 0x002fc4000786c0ff */
[----:B------:R-:W-:-:S04]  /*2920*/  SEL R5, RZ, 0x1, P1 ;  /* 0x00000001ff057807 */ /* 0x000fc80000800000 */
[----:B------:R-:W-:Y:S02]  /*2930*/  LOP3.LUT R10, R10, R5, RZ, 0x3c, !PT ;  /* 0x000000050a0a7212 */ /* 0x000fe400078e3cff */
[----:B--2---:R-:W-:-:S04]  /*2940*/  SEL R0, RZ, 0x1, P0 ;  /* 0x00000001ff007807 */ /* 0x004fc80000000000 */
[----:B------:R-:W-:Y:S01]  /*2950*/  LOP3.LUT R9, R9, R0, RZ, 0x3c, !PT ;  /* 0x0000000009097212 */ /* 0x000fe200078e3cff */
[----:B------:R-:W-:Y:S06]  /*2960*/  @P3 BRA `(.L_x_45) ;  /* 0xfffffffc002c3947 */ /* 0x000fec000383ffff */
[----:B------:R-:W-:Y:S01]  /*2970*/  ULEA UR5, UR6, UR37, 0x3 ;  /* 0x0000002506057291 */ /* 0x000fe2000f8e18ff */
[----:B------:R-:W-:-:S08]  /*2980*/  SHF.L.U32 R3, R12, 0x1f, RZ ;  /* 0x0000001f0c037819 */ /* 0x000fd000000006ff */
[----:B------:R-:W1:Y:S02]  /*2990*/  SYNCS.PHASECHK.TRANS64 P0, [UR5+0x80], R3 ;  /* 0x00008003ff0075a7 */ /* 0x000e640008001005 */
[----:B-1----:R-:W-:Y:S05]  /*29a0*/  @P0 BRA `(.L_x_46) ;  /* 0x0000000000080947 */ /* 0x002fea0003800000 */
[----:B------:R-:W1:Y:S02]  /*29b0*/  SYNCS.PHASECHK.TRANS64.TRYWAIT P0, [UR5+0x80], R3 ;  /* 0x00008003ff0075a7 */ /* 0x000e640008001105 */
[----:B-1----:R-:W-:Y:S05]  /*29c0*/  @!P0 BRA `(.L_x_47) ;  /* 0x0000004400508947 */ /* 0x002fea0003800000 */
.L_x_46:
[----:B------:R-:W-:-:S04]  /*29d0*/  UIADD3 UR4, UPT, UPT, UR6, 0x1, URZ ;  /* 0x0000000106047890 */ /* 0x000fc8000fffe0ff */
[----:B------:R-:W-:-:S04]  /*29e0*/  UISETP.NE.AND UP0, UPT, UR4, 0x2, UPT ;  /* 0x000000020400788c */ /* 0x000fc8000bf05270 */
[----:B------:R-:W-:Y:S02]  /*29f0*/  USEL UR7, URZ, 0x1, UP0 ;  /* 0x00000001ff077887 */ /* 0x000fe40008000000 */
[----:B------:R-:W-:-:S04]  /*2a00*/  USEL UR4, UR4, URZ, UP0 ;  /* 0x000000ff04047287 */ /* 0x000fc80008000000 */
[----:B------:R-:W-:Y:S01]  /*2a10*/  ULEA UR4, UR4, UR37, 0x3 ;  /* 0x0000002504047291 */ /* 0x000fe2000f8e18ff */
[----:B-1----:R-:W-:-:S04]  /*2a20*/  LOP3.LUT R3, R12, UR7, RZ, 0x3c, !PT ;  /* 0x000000070c037c12 */ /* 0x002fc8000f8e3cff */
[----:B------:R-:W-:-:S04]  /*2a30*/  SHF.L.U32 R0, R3, 0x1f, RZ ;  /* 0x0000001f03007819 */ /* 0x000fc800000006ff */
[----:B------:R-:W1:Y:S02]  /*2a40*/  SYNCS.PHASECHK.TRANS64 P0, [UR4+0x80], R0 ;  /* 0x00008000ff0075a7 */ /* 0x000e640008001004 */
[----:B-1----:R-:W-:Y:S05]  /*2a50*/  @P0 EXIT ;  /* 0x000000000000094d */ /* 0x002fea0003800000 */
[----:B------:R-:W-:Y:S02]  /*2a60*/  SHF.L.U32 R3, R3, 0x1f, RZ ;  /* 0x0000001f03037819 */ /* 0x000fe400000006ff */
[----:B------:R-:W-:-:S07]  /*2a70*/  MOV R0, UR4 ;  /* 0x0000000400007c02 */ /* 0x000fce0008000f00 */
.L_x_48:
[----:B-1----:R1:W2:Y:S02]  /*2a80*/  SYNCS.PHASECHK.TRANS64.TRYWAIT P0, [R0+URZ+0x80], R3 ;  /* 0x00008003000075a7 */ /* 0x0022a400080011ff */
[----:B--2---:R-:W-:Y:S05]  /*2a90*/  @!P0 NANOSLEEP.SYNCS 0x989680 ;  /* 0x009896800000895d */ /* 0x004fea0003900000 */
[----:B------:R-:W2:Y:S02]  /*2aa0*/  @!P0 SYNCS.PHASECHK.TRANS64 P0, [R0+URZ+0x80], R3 ;  /* 0x00008003000085a7 */ /* 0x000ea400080010ff */
[----:B--2---:R-:W-:Y:S05]  /*2ab0*/  @P0 EXIT ;  /* 0x000000000000094d */ /* 0x004fea0003800000 */
[----:B------:R-:W-:Y:S05]  /*2ac0*/  BRA `(.L_x_48) ;  /* 0xfffffffc00ec7947 */ /* 0x000fea000383ffff */
.L_x_41:
[----:B------:R-:W-:-:S09]  /*2ad0*/  UISETP.NE.AND UP1, UPT, UR8, URZ, UPT ;  /* 0x000000ff0800728c */ /* 0x000fd2000bf25270 */
[----:B------:R-:W-:Y:S05]  /*2ae0*/  BRA.U UP1, `(.L_x_49) ;  /* 0x0000000d01b47547 */ /* 0x000fea000b800000 */
[----:B------:R-:W-:Y:S01]  /*2af0*/  UMOV UR4, 0x40 ;  /* 0x0000004000047882 */ /* 0x000fe20000000000 */
[----:B------:R-:W-:Y:S01]  /*2b00*/  NOP ;  /* 0x0000000000007918 */ /* 0x000fe20000000000 */
[----:B------:R-:W-:Y:S01]  /*2b10*/  ULEA UR4, UR37, UR4, 0x18 ;  /* 0x0000000425047291 */ /* 0x000fe2000f8ec0ff */
[----:B------:R-:W-:Y:S02]  /*2b20*/  UMOV UR5, 0x400 ;  /* 0x0000040000057882 */ /* 0x000fe40000000000 */
[----:B------:R-:W-:-:S06]  /*2b30*/  ULEA UR37, UR37, UR5, 0x18 ;  /* 0x0000000525257291 */ /* 0x000fcc000f8ec0ff */
[----:B------:R-:W1:Y:S02]  /*2b40*/  LDS.U8 R0, [UR4+0x1c] ;  /* 0x00001c04ff007984 */ /* 0x000e640008000000 */
[----:B-1----:R-:W-:-:S13]  /*2b50*/  ISETP.NE.AND P0, PT, R0, RZ, PT ;  /* 0x000000ff0000720c */ /* 0x002fda0003f05270 */
[----:B------:R-:W-:Y:S05]  /*2b60*/  @P0 BRA `(.L_x_50) ;  /* 0x0000000000580947 */ /* 0x000fea0003800000 */
[----:B------:R-:W-:-:S13]  /*2b70*/  ELECT P0, URZ, PT ;  /* 0x0000000000ff782f */ /* 0x000fda0003800000 */
[----:B------:R-:W-:Y:S05]  /*2b80*/  @!P0 BRA `(.L_x_51) ;  /* 0x0000000000608947 */ /* 0x000fea0003800000 */
[----:B------:R-:W-:Y:S01]  /*2b90*/  UMOV UR5, 0x10 ;  /* 0x0000001000057882 */ /* 0x000fe20000000000 */
[----:B------:R-:W-:Y:S01]  /*2ba0*/  HFMA2 R0, -RZ, RZ, 0, 5.9604644775390625e-08 ;  /* 0x00000001ff007431 */ /* 0x000fe200000001ff */
[----:B------:R-:W-:-:S03]  /*2bb0*/  MOV R2, 0xffff ;  /* 0x0000ffff00027802 */ /* 0x000fc60000000f00 */
[----:B------:R-:W-:Y:S04]  /*2bc0*/  DEPBAR.LE SB1, 0x36 ;  /* 0x00009d800000791a */ /* 0x000fe80000000000 */
[----:B------:R-:W1:Y:S02]  /*2bd0*/  UTCATOMSWS.FIND_AND_SET.ALIGN UP0, UR5, UR5 ;  /* 0x00000005000575e3 */ /* 0x000e640008000800 */
[----:B-1----:R-:W-:Y:S01]  /*2be0*/  MOV R3, UR5 ;  /* 0x0000000500037c02 */ /* 0x002fe20008000f00 */
[----:B------:R-:W-:Y:S06]  /*2bf0*/  BRA.U UP0, `(.L_x_52) ;  /* 0x0000000100187547 */ /* 0x000fec000b800000 */
.L_x_53:
[----:B------:R-:W-:Y:S05]  /*2c00*/  NANOSLEEP 0x64 ;  /* 0x000000640000795d */ /* 0x000fea0003800000 */
[----:B------:R-:W-:-:S05]  /*2c10*/  UMOV UR5, 0x10 ;  /* 0x0000001000057882 */ /* 0x000fca0000000000 */
[----:B------:R-:W-:Y:S04]  /*2c20*/  DEPBAR.LE SB1, 0x36 ;  /* 0x00009d800000791a */ /* 0x000fe80000000000 */
[----:B------:R-:W1:Y:S02]  /*2c30*/  UTCATOMSWS.FIND_AND_SET.ALIGN UP0, UR5, UR5 ;  /* 0x00000005000575e3 */ /* 0x000e640008000800 */
[----:B-1----:R-:W-:Y:S01]  /*2c40*/  MOV R3, UR5 ;  /* 0x0000000500037c02 */ /* 0x002fe20008000f00 */
[----:B------:R-:W-:Y:S05]  /*2c50*/  BRA.U !UP0, `(.L_x_53) ;  /* 0xfffffffd08e87547 */ /* 0x000fea000b83ffff */
.L_x_52:
[-C--:B------:R-:W-:Y:S02]  /*2c60*/  SHF.L.U32 R2, R2, R3.reuse, RZ ;  /* 0x0000000302027219 */ /* 0x080fe400000006ff */
[----:B------:R-:W-:Y:S01]  /*2c70*/  SHF.L.U32 R0, R0, R3, RZ ;  /* 0x0000000300007219 */ /* 0x000fe200000006ff */
[----:B------:R-:W-:Y:S02]  /*2c80*/  IMAD.SHL.U32 R3, R3, 0x20, RZ ;  /* 0x0000002003037824 */ /* 0x000fe400078e00ff */
[----:B------:R1:W-:Y:S04]  /*2c90*/  ATOMS.OR RZ, [UR4+0x14], R2 ;  /* 0x00001402ffff798c */ /* 0x0003e8000b000004 */
[----:B------:R1:W-:Y:S04]  /*2ca0*/  ATOMS.OR RZ, [UR4+0x18], R0 ;  /* 0x00001800ffff798c */ /* 0x0003e8000b000004 */
[----:B------:R1:W-:Y:S01]  /*2cb0*/  STS [UR37+0x120], R3 ;  /* 0x00012003ff007988 */ /* 0x0003e20008000825 */
[----:B------:R-:W-:Y:S05]  /*2cc0*/  BRA `(.L_x_51) ;  /* 0x0000000000107947 */ /* 0x000fea0003800000 */
.L_x_50:
[----:B------:R-:W-:Y:S02]  /*2cd0*/  MOV R0, 0xffffffff ;  /* 0xffffffff00007802 */ /* 0x000fe40000000f00 */
[----:B------:R-:W-:-:S03]  /*2ce0*/  MOV R2, 0x2d10 ;  /* 0x00002d1000027802 */ /* 0x000fc60000000f00 */
[----:B------:R1:W-:Y:S04]  /*2cf0*/  STS [UR37+0x120], R0 ;  /* 0x00012000ff007988 */ /* 0x0003e80008000825 */
[----:B-1-3-5:R-:W-:Y:S05]  /*2d00*/  CALL.REL.NOINC `($__internal_1_$__cuda_sm10x_tcgen05_guardrail_trap_phase_invalid_during_alloc) ;  /* 0x0000004400cc7944 */ /* 0x02afea0003c00000 */
.L_x_51:
[----:B------:R-:W-:Y:S05]  /*2d10*/  WARPSYNC.ALL ;  /* 0x0000000000007948 */ /* 0x000fea0003800000 */
[----:B------:R-:W2:Y:S01]  /*2d20*/  S2UR UR5, SR_CgaCtaId ;  /* 0x00000000000579c3 */ /* 0x000ea20000008800 */
[----:B------:R-:W-:Y:S01]  /*2d30*/  UMOV UR4, 0x400 ;  /* 0x0000040000047882 */ /* 0x000fe20000000000 */
[----:B------:R-:W-:-:S06]  /*2d40*/  NOP ;  /* 0x0000000000007918 */ /* 0x000fcc0000000000 */
[----:B------:R-:W-:Y:S06]  /*2d50*/  BAR.ARV 0x6, 0xa0 ;  /* 0x0182800000007b1d */ /* 0x000fec0000002000 */
[----:B------:R-:W4:Y:S01]  /*2d60*/  LDCU UR7, c[0x0][0x38c] ;  /* 0x00007180ff0777ac */ /* 0x000f220008000800 */
[----:B------:R-:W-:Y:S01]  /*2d70*/  IMAD.MOV.U32 R11, RZ, RZ, 0x1 ;  /* 0x00000001ff0b7424 */ /* 0x000fe200078e00ff */
[----:B------:R-:W-:Y:S01]  /*2d80*/  CS2R R8, SRZ ;  /* 0x0000000000087805 */ /* 0x000fe2000001ff00 */
[----:B------:R-:W-:Y:S01]  /*2d90*/  IMAD.MOV.U32 R10, RZ, RZ, RZ ;  /* 0x000000ffff0a7224 */ /* 0x000fe200078e00ff */
[----:B------:R-:W3:Y:S01]  /*2da0*/  LDCU UR6, c[0x0][0x38c] ;  /* 0x00007180ff0677ac */ /* 0x000ee20008000800 */
[----:B------:R-:W-:Y:S01]  /*2db0*/  UMOV UR15, URZ ;  /* 0x000000ff000f7c82 */ /* 0x000fe20008000000 */
[----:B------:R-:W-:Y:S01]  /*2dc0*/  UMOV UR14, URZ ;  /* 0x000000ff000e7c82 */ /* 0x000fe20008000000 */
[----:B--2---:R-:W-:Y:S01]  /*2dd0*/  ULEA UR5, UR5, UR4, 0x18 ;  /* 0x0000000405057291 */ /* 0x004fe2000f8ec0ff */
[----:B------:R-:W-:Y:S01]  /*2de0*/  UMOV UR24, 0x0 ;  /* 0x0000000000187882 */ /* 0x000fe20000000000 */
[----:B------:R-:W-:-:S02]  /*2df0*/  UMOV UR25, 0x81004a0 ;  /* 0x081004a000197882 */ /* 0x000fc40000000000 */
[----:B------:R-:W-:Y:S02]  /*2e00*/  UIADD3 UR10, UPT, UPT, UR5, 0x4400, URZ ;  /* 0x00004400050a7890 */ /* 0x000fe4000fffe0ff */
[----:B------:R-:W-:Y:S02]  /*2e10*/  UIADD3 UR11, UPT, UPT, UR5, 0x18400, URZ ;  /* 0x00018400050b7890 */ /* 0x000fe4000fffe0ff */
[----:B----4-:R-:W-:Y:S01]  /*2e20*/  UIADD3 UR7, UPT, UPT, UR7, 0x7f, URZ ;  /* 0x0000007f07077890 */ /* 0x010fe2000fffe0ff */
[----:B-1----:R-:W1:Y:S01]  /*2e30*/  LDS R0, [UR5+0x120] ;  /* 0x00012005ff007984 */ /* 0x002e620008000800 */
[----:B------:R-:W-:Y:S02]  /*2e40*/  USHF.R.U32.HI UR10, URZ, 0x4, UR10 ;  /* 0x00000004ff0a7899 */ /* 0x000fe4000801160a */
[----:B------:R-:W-:Y:S02]  /*2e50*/  USHF.R.S32.HI UR4, URZ, 0x1f, UR7 ;  /* 0x0000001fff047899 */ /* 0x000fe40008011407 */
[----:B------:R-:W-:-:S02]  /*2e60*/  USHF.R.U32.HI UR11, URZ, 0x4, UR11 ;  /* 0x00000004ff0b7899 */ /* 0x000fc4000801160b */
[----:B------:R-:W-:Y:S02]  /*2e70*/  ULEA.HI UR4, UR4, UR7, URZ, 0x7 ;  /* 0x0000000704047291 */ /* 0x000fe4000f8f38ff */
[----:B------:R-:W-:Y:S02]  /*2e80*/  ULOP3.LUT UR10, UR10, 0x3fff, URZ, 0xc0, !UPT ;  /* 0x00003fff0a0a7892 */ /* 0x000fe4000f8ec0ff */
[----:B------:R-:W-:Y:S02]  /*2e90*/  USHF.R.S32.HI UR4, URZ, 0x7, UR4 ;  /* 0x00000007ff047899 */ /* 0x000fe40008011404 */
[----:B------:R-:W-:Y:S02]  /*2ea0*/  ULOP3.LUT UR11, UR11, 0x3fff, URZ, 0xc0, !UPT ;  /* 0x00003fff0b0b7892 */ /* 0x000fe4000f8ec0ff */
[----:B------:R-:W-:Y:S01]  /*2eb0*/  UISETP.LT.AND UP0, UPT, UR4, 0x1, UPT ;  /* 0x000000010400788c */ /* 0x000fe2000bf01270 */
[----:B------:R-:W-:Y:S01]  /*2ec0*/  UMOV UR22, 0x0 ;  /* 0x0000000000167882 */ /* 0x000fe20000000000 */
[----:B------:R-:W-:-:S02]  /*2ed0*/  UMOV UR23, 0x81004a0 ;  /* 0x081004a000177882 */ /* 0x000fc40000000000 */
[----:B------:R-:W-:Y:S02]  /*2ee0*/  USEL UR9, UR4, 0x1, !UP0 ;  /* 0x0000000104097887 */ /* 0x000fe4000c000000 */
[----:B------:R-:W-:Y:S02]  /*2ef0*/  ULOP3.LUT UR10, UR10, 0x10000, URZ, 0xfc, !UPT ;  /* 0x000100000a0a7892 */ /* 0x000fe4000f8efcff */
[----:B------:R-:W-:Y:S02]  /*2f00*/  ULOP3.LUT UR11, UR11, 0x10000, URZ, 0xfc, !UPT ;  /* 0x000100000b0b7892 */ /* 0x000fe4000f8efcff */
[----:B------:R-:W-:Y:S02]  /*2f10*/  UIADD3 UR9, UPT, UPT, -UR9, URZ, URZ ;  /* 0x000000ff09097290 */ /* 0x000fe4000fffe1ff */
[----:B---3--:R-:W-:Y:S01]  /*2f20*/  UISETP.GE.AND UP3, UPT, UR6, 0x1, UPT ;  /* 0x000000010600788c */ /* 0x008fe2000bf66270 */
[----:B------:R-:W-:Y:S01]  /*2f30*/  UMOV UR20, 0x0 ;  /* 0x0000000000147882 */ /* 0x000fe20000000000 */
[----:B------:R-:W-:Y:S01]  /*2f40*/  UMOV UR21, 0x81004a0 ;  /* 0x081004a000157882 */ /* 0x000fe20000000000 */
[----:B------:R-:W-:Y:S01]  /*2f50*/  UMOV UR18, 0x0 ;  /* 0x0000000000127882 */ /* 0x000fe20000000000 */
[----:B------:R-:W-:Y:S01]  /*2f60*/  UMOV UR19, 0x81004a0 ;  /* 0x081004a000137882 */ /* 0x000fe20000000000 */
[----:B-1----:R-:W-:-:S15]  /*2f70*/  R2UR UR16, R0 ;  /* 0x00000000001072ca */ /* 0x002fde00000e0000 */
.L_x_60:
[----:B------:R-:W-:Y:S02]  /*2f80*/  LEA R0, R10, UR5, 0x3 ;  /* 0x000000050a007c11 */ /* 0x000fe4000f8e18ff */
[----:B------:R-:W-:Y:S02]  /*2f90*/  SHF.L.U32 R5, R9, 0x1f, RZ ;  /* 0x0000001f09057819 */ /* 0x000fe400000006ff */
[----:B------:R-:W-:Y:S01]  /*2fa0*/  PLOP3.LUT P0, PT, PT, PT, UP3, 0x80, 0x8 ;  /* 0x000000000008781c */ /* 0x000fe20003f0f038 */
[----:B------:R-:W-:Y:S01]  /*2fb0*/  VIADD R3, R0, 0x80 ;  /* 0x0000008000037836 */ /* 0x000fe20000000000 */
[----:B-1----:R-:W1:Y:S02]  /*2fc0*/  SYNCS.PHASECHK.TRANS64.TRYWAIT P1, [R0+URZ+0x70], R5 ;  /* 0x00007005000075a7 */ /* 0x002e6400080211ff */
[----:B-1-3--:R-:W-:Y:S09]  /*2fd0*/  @!P1 BRA `(.L_x_54) ;  /* 0x0000003c00e49947 */ /* 0x00aff20003800000 */
.L_x_113:
[----:B------:R-:W-:Y:S01]  /*2fe0*/  LEA R4, R10, UR5, 0x4 ;  /* 0x000000050a047c11 */ /* 0x000fe2000f8e20ff */
[----:B------:R-:W-:Y:S01]  /*2ff0*/  @UP3 ULEA UR6, UR14, UR5, 0x3 ;  /* 0x000000050e063291 */ /* 0x000fe2000f8e18ff */
[----:B------:R-:W-:Y:S01]  /*3000*/  PLOP3.LUT P2, PT, PT, PT, PT, 0x80, 0x8 ;  /* 0x000000000008781c */ /* 0x000fe20003f4f070 */
[----:B------:R-:W-:Y:S01]  /*3010*/  ULEA UR7, UR15, UR5, 0x3 ;  /* 0x000000050f077291 */ /* 0x000fe2000f8e18ff */
[----:B------:R-:W-:Y:S01]  /*3020*/  PRMT R3, RZ, 0x654, R3 ;  /* 0x00000654ff037816 */ /* 0x000fe20000000003 */
[----:B------:R-:W-:Y:S01]  /*3030*/  ULEA UR8, UR15, UR16, 0x6 ;  /* 0x000000100f087291 */ /* 0x000fe2000f8e30ff */
[----:B-1----:R-:W1:Y:S01]  /*3040*/  LDS.128 R4, [R4+0x100] ;  /* 0x0001000004047984 */ /* 0x002e620000000c00 */
[----:B------:R-:W-:Y:S02]  /*3050*/  @P0 SHF.L.U32 R2, R8, 0x1f, RZ ;  /* 0x0000001f08020819 */ /* 0x000fe400000006ff */
[----:B------:R-:W-:Y:S01]  /*3060*/  SHF.L.U32 R0, R11, 0x1f, RZ ;  /* 0x0000001f0b007819 */ /* 0x000fe200000006ff */
[----:B------:R-:W-:Y:S01]  /*3070*/  @!PT LDS RZ, [RZ] ;  /* 0x00000000fffff984 */ /* 0x000fe20000000800 */
[----:B------:R-:W-:Y:S01]  /*3080*/  @!PT LDS RZ, [RZ] ;  /* 0x00000000fffff984 */ /* 0x000fe20000000800 */
[----:B------:R-:W-:Y:S01]  /*3090*/  @!PT LDS RZ, [RZ] ;  /* 0x00000000fffff984 */ /* 0x000fe20000000800 */
[----:B------:R-:W-:Y:S01]  /*30a0*/  @!PT LDS RZ, [RZ] ;  /* 0x00000000fffff984 */ /* 0x000fe20000000800 */
[----:B------:R2:W-:Y:S06]  /*30b0*/  MEMBAR.ALL.CTA ;  /* 0x0000000000007992 */ /* 0x0005ec0000008000 */
[----:B--2---:R-:W2:Y:S02]  /*30c0*/  FENCE.VIEW.ASYNC.S ;  /* 0x00000000000073c6 */ /* 0x004ea40000000000 */
[----:B--2---:R2:W-:Y:S01]  /*30d0*/  SYNCS.ARRIVE.TRANS64.RED.A1T0 RZ, [R3+URZ], RZ ;  /* 0x000000ff03ff79a7 */ /* 0x0045e200081004ff */
[----:B------:R2:W3:Y:S01]  /*30e0*/  @P0 SYNCS.PHASECHK.TRANS64.TRYWAIT P2, [UR6], R2 ;  /* 0x00000002ff0005a7 */ /* 0x0004e20008041106 */
[----:B-1----:R-:W-:Y:S01]  /*30f0*/  LOP3.LUT P1, RZ, R6, 0x1, RZ, 0xc0, !PT ;  /* 0x0000000106ff7812 */ /* 0x002fe2000782c0ff */
[----:B------:R-:W1:Y:S02]  /*3100*/  SYNCS.PHASECHK.TRANS64.TRYWAIT P0, [UR7+0xb0], R0 ;  /* 0x0000b000ff0075a7 */ /* 0x000e640008001107 */
[----:B-123--:R-:W-:Y:S10]  /*3110*/  @!P0 BRA `(.L_x_55) ;  /* 0x0000003c00a88947 */ /* 0x00eff40003800000 */
.L_x_115:
[----:B------:R-:W-:Y:S01]  /*3120*/  IADD3 R10, PT, PT, R10, 0x1, RZ ;  /* 0x000000010a0a7810 */ /* 0x000fe20007ffe0ff */
[----:B------:R-:W-:Y:S06]  /*3130*/  BRA.U !UP3, `(.L_x_56) ;  /* 0x000000010bc07547 */ /* 0x000fec000b800000 */
[----:B------:R-:W-:Y:S01]  /*3140*/  UPLOP3.LUT UP4, UPT, UPT, UPT, UPT, 0x40, 0x4 ;  /* 0x000000000004789c */ /* 0x000fe20003f8e870 */
[----:B------:R-:W-:Y:S01]  /*3150*/  UMOV UR13, UR9 ;  /* 0x00000009000d7c82 */ /* 0x000fe20008000000 */
[----:B------:R-:W-:Y:S01]  /*3160*/  UMOV UR12, UR4 ;  /* 0x00000004000c7c82 */ /* 0x000fe20008000000 */
[----:B------:R-:W-:-:S08]  /*3170*/  UMOV UR17, UR14 ;  /* 0x0000000e00117c82 */ /* 0x000fd00008000000 */
.L_x_59:
[----:B------:R-:W-:Y:S02]  /*3180*/  UIADD3 UR13, UPT, UPT, UR13, 0x1, URZ ;  /* 0x000000010d0d7890 */ /* 0x000fe4000fffe0ff */
[----:B--2---:R-:W-:Y:S02]  /*3190*/  ULEA UR6, UR17, UR5, 0x3 ;  /* 0x0000000511067291 */ /* 0x004fe4000f8e18ff */
[----:B------:R-:W-:Y:S01]  /*31a0*/  UISETP.NE.AND UP0, UPT, UR13, URZ, UPT ;  /* 0x000000ff0d00728c */ /* 0x000fe2000bf05270 */
[----:B---3--:R-:W-:Y:S10]  /*31b0*/  @P2 BRA `(.L_x_57) ;  /* 0x00000000000c2947 */ /* 0x008ff40003800000 */
[----:B-1----:R-:W-:Y:S04]  /*31c0*/  SHF.L.U32 R3, R8, 0x1f, RZ ;  /* 0x0000001f08037819 */ /* 0x002fe800000006ff */
[----:B------:R-:W1:Y:S02]  /*31d0*/  SYNCS.PHASECHK.TRANS64.TRYWAIT P0, [UR6], R3 ;  /* 0x00000003ff0075a7 */ /* 0x000e640008001106 */
[----:B-1----:R-:W-:Y:S05]  /*31e0*/  @!P0 BRA `(.L_x_58) ;  /* 0x0000003c008c8947 */ /* 0x002fea0003800000 */
.L_x_57:
[----:B------:R-:W-:Y:S01]  /*31f0*/  UISETP.NE.AND UP1, UPT, UR12, 0x1, UPT ;  /* 0x000000010c00788c */ /* 0x000fe2000bf25270 */
[----:B------:R-:W-:Y:S01]  /*3200*/  PLOP3.LUT P2, PT, PT, PT, PT, 0x80, 0x8 ;  /* 0x000000000008781c */ /* 0x000fe20003f4f070 */
[----:B------:R-:W-:Y:S02]  /*3210*/  UIADD3 UR14, UPT, UPT, UR17, 0x1, URZ ;  /* 0x00000001110e7890 */ /* 0x000fe4000fffe0ff */
[----:B------:R-:W-:Y:S02]  /*3220*/  ULEA UR28, UR17, UR11, 0x9 ;  /* 0x0000000b111c7291 */ /* 0x000fe4000f8e48ff */
[----:B------:R-:W-:Y:S01]  /*3230*/  UISETP.NE.AND UP2, UPT, UR14, 0x5, UPT ;  /* 0x000000050e00788c */ /* 0x000fe2000bf45270 */
[----:B------:R-:W-:Y:S01]  /*3240*/  PLOP3.LUT P0, PT, PT, PT, UP1, 0x80, 0x8 ;  /* 0x000000000008781c */ /* 0x000fe20003f0f018 */
[----:B------:R-:W-:Y:S02]  /*3250*/  UIADD3 UR40, UPT, UPT, UR28, 0x2, URZ ;  /* 0x000000021c287890 */ /* 0x000fe4000fffe0ff */
[----:B------:R-:W-:Y:S02]  /*3260*/  USEL UR27, URZ, 0x1, UP2 ;  /* 0x00000001ff1b7887 */ /* 0x000fe40009000000 */
[----:B------:R-:W-:Y:S02]  /*3270*/  USEL UR14, UR14, URZ, UP2 ;  /* 0x000000ff0e0e7287 */ /* 0x000fe40009000000 */
[----:B------:R-:W-:Y:S02]  /*3280*/  UIADD3 UR36, UPT, UPT, UR28, 0x4, URZ ;  /* 0x000000041c247890 */ /* 0x000fe4000fffe0ff */
[----:B------:R-:W-:Y:S01]  /*3290*/  @UP1 ULEA UR26, UR14, UR5, 0x3 ;  /* 0x000000050e1a1291 */ /* 0x000fe2000f8e18ff */
[----:B------:R-:W-:Y:S01]  /*32a0*/  LOP3.LUT R8, R8, UR27, RZ, 0x3c, !PT ;  /* 0x0000001b08087c12 */ /* 0x000fe2000f8e3cff */
[----:B------:R-:W-:Y:S02]  /*32b0*/  UIADD3 UR32, UPT, UPT, UR28, 0x6, URZ ;  /* 0x000000061c207890 */ /* 0x000fe4000fffe0ff */
[----:B------:R-:W-:Y:S01]  /*32c0*/  UIADD3 UR6, UPT, UPT, UR6, 0x28, URZ ;  /* 0x0000002806067890 */ /* 0x000fe2000fffe0ff */
[----:B-1----:R-:W-:Y:S01]  /*32d0*/  @P0 SHF.L.U32 R0, R8, 0x1f, RZ ;  /* 0x0000001f08000819 */ /* 0x002fe200000006ff */
[----:B------:R-:W-:Y:S01]  /*32e0*/  UIADD3 UR12, UPT, UPT, UR12, -0x1, URZ ;  /* 0xffffffff0c0c7890 */ /* 0x000fe2000fffe0ff */
[----:B------:R-:W-:Y:S02]  /*32f0*/  UMOV UR29, 0x40004040 ;  /* 0x40004040001d7882 */ /* 0x000fe40000000000 */
[----:B------:R2:W3:Y:S01]  /*3300*/  @P0 SYNCS.PHASECHK.TRANS64.TRYWAIT P2, [UR26], R0 ;  /* 0x00000000ff0005a7 */ /* 0x0004e2000804111a */
[----:B------:R-:W-:Y:S01]  /*3310*/  ULEA UR26, UR17, UR10, 0xa ;  /* 0x0000000a111a7291 */ /* 0x000fe2000f8e50ff */
[----:B------:R-:W-:Y:S01]  /*3320*/  UMOV UR27, 0x40004040 ;  /* 0x40004040001b7882 */ /* 0x000fe20000000000 */
[----:B------:R-:W-:Y:S02]  /*3330*/  UMOV UR41, 0x40004040 ;  /* 0x4000404000297882 */ /* 0x000fe40000000000 */
[----:B------:R-:W-:Y:S02]  /*3340*/  UIADD3 UR38, UPT, UPT, UR26, 0x2, URZ ;  /* 0x000000021a267890 */ /* 0x000fe4000fffe0ff */
[----:B------:R-:W-:Y:S02]  /*3350*/  UIADD3 UR34, UPT, UPT, UR26, 0x4, URZ ;  /* 0x000000041a227890 */ /* 0x000fe4000fffe0ff */
[----:B------:R-:W-:Y:S01]  /*3360*/  UIADD3 UR30, UPT, UPT, UR26, 0x6, URZ ;  /* 0x000000061a1e7890 */ /* 0x000fe2000fffe0ff */
[----:B------:R2:W-:Y:S01]  /*3370*/  UTCIMMA gdesc[UR26], gdesc[UR28], tmem[UR8], tmem[UR24], idesc[UR25], UP4 ;  /* 0x00ff181c1a0075ea */ /* 0x0005e2000a000108 */
[----:B------:R-:W-:Y:S01]  /*3380*/  UPLOP3.LUT UP4, UPT, UPT, UPT, UPT, 0x80, 0x8 ;  /* 0x000000000008789c */ /* 0x000fe20003f8f070 */
[----:B------:R-:W-:Y:S01]  /*3390*/  UMOV UR39, 0x40004040 ;  /* 0x4000404000277882 */ /* 0x000fe20000000000 */
[----:B------:R-:W-:Y:S01]  /*33a0*/  UMOV UR37, 0x40004040 ;  /* 0x4000404000257882 */ /* 0x000fe20000000000 */
[----:B------:R2:W-:Y:S01]  /*33b0*/  UTCIMMA gdesc[UR38], gdesc[UR40], tmem[UR8], tmem[UR22], idesc[UR23], UPT ;  /* 0x00ff1628260075ea */ /* 0x0005e2000b800108 */
[----:B------:R-:W-:Y:S01]  /*33c0*/  UMOV UR35, 0x40004040 ;  /* 0x4000404000237882 */ /* 0x000fe20000000000 */
[----:B------:R-:W-:Y:S01]  /*33d0*/  UMOV UR33, 0x40004040 ;  /* 0x4000404000217882 */ /* 0x000fe20000000000 */
[----:B------:R-:W-:Y:S01]  /*33e0*/  UMOV UR31, 0x40004040 ;  /* 0x40004040001f7882 */ /* 0x000fe20000000000 */
[----:B------:R2:W-:Y:S01]  /*33f0*/  UTCIMMA gdesc[UR34], gdesc[UR36], tmem[UR8], tmem[UR20], idesc[UR21], UPT ;  /* 0x00ff1424220075ea */ /* 0x0005e2000b800108 */
[----:B------:R2:W-:Y:S01]  /*3400*/  UTCIMMA gdesc[UR30], gdesc[UR32], tmem[UR8], tmem[UR18], idesc[UR19], UPT ;  /* 0x00ff12201e0075ea */ /* 0x0005e2000b800108 */
[----:B------:R2:W-:Y:S01]  /*3410*/  UTCBAR [UR6], URZ ;  /* 0x000000ff060073e9 */ /* 0x0005e200080000ff */
[----:B------:R-:W-:Y:S01]  /*3420*/  UMOV UR17, UR14 ;  /* 0x0000000e00117c82 */ /* 0x000fe20008000000 */
[----:B------:R-:W-:Y:S05]  /*3430*/  BRA.U UP0, `(.L_x_59) ;  /* 0xfffffffd00507547 */ /* 0x000fea000b83ffff */
.L_x_56:
[----:B------:R-:W-:Y:S01]  /*3440*/  UIADD3 UR15, UPT, UPT, UR15, 0x1, URZ ;  /* 0x000000010f0f7890 */ /* 0x000fe2000fffe0ff */
[C---:B------:R-:W-:Y:S01]  /*3450*/  ISETP.NE.AND P0, PT, R10.reuse, 0x2, PT ;  /* 0x000000020a00780c */ /* 0x040fe20003f05270 */
[----:B------:R-:W-:Y:S02]  /*3460*/  UIADD3 UR7, UPT, UPT, UR7, 0x90, URZ ;  /* 0x0000009007077890 */ /* 0x000fe4000fffe0ff */
[----:B------:R-:W-:Y:S01]  /*3470*/  UISETP.NE.AND UP0, UPT, UR15, 0x4, UPT ;  /* 0x000000040f00788c */ /* 0x000fe2000bf05270 */
[----:B-12---:R-:W-:Y:S02]  /*3480*/  SEL R0, RZ, 0x1, P0 ;  /* 0x00000001ff007807 */ /* 0x006fe40000000000 */
[----:B------:R-:W-:Y:S01]  /*3490*/  SEL R10, R10, RZ, P0 ;  /* 0x000000ff0a0a7207 */ /* 0x000fe20000000000 */
[----:B------:R-:W-:Y:S01]  /*34a0*/  USEL UR6, URZ, 0x1, UP0 ;  /* 0x00000001ff067887 */ /* 0x000fe20008000000 */
[----:B------:R-:W-:Y:S01]  /*34b0*/  LOP3.LUT R9, R9, R0, RZ, 0x3c, !PT ;  /* 0x0000000009097212 */ /* 0x000fe200078e3cff */
[----:B------:R-:W-:Y:S01]  /*34c0*/  USEL UR15, UR15, URZ, UP0 ;  /* 0x000000ff0f0f7287 */ /* 0x000fe20008000000 */
[----:B------:R1:W-:Y:S03]  /*34d0*/  UTCBAR [UR7], URZ ;  /* 0x000000ff070073e9 */ /* 0x0003e600080000ff */
[----:B------:R-:W-:Y:S01]  /*34e0*/  LOP3.LUT R11, R11, UR6, RZ, 0x3c, !PT ;  /* 0x000000060b0b7c12 */ /* 0x000fe2000f8e3cff */
[----:B------:R-:W-:Y:S07]  /*34f0*/  @P1 BRA `(.L_x_60) ;  /* 0xfffffff800a01947 */ /* 0x000fee000383ffff */
[----:B------:R-:W2:Y:S01]  /*3500*/  S2UR UR4, SR_CgaCtaId ;  /* 0x00000000000479c3 */ /* 0x000ea20000008800 */
[----:B------:R-:W-:Y:S01]  /*3510*/  ELECT P0, URZ, PT ;  /* 0x0000000000ff782f */ /* 0x000fe20003800000 */
[----:B------:R-:W-:Y:S01]  /*3520*/  IMAD.MOV.U32 R0, RZ, RZ, 0x1 ;  /* 0x00000001ff007424 */ /* 0x000fe200078e00ff */
[----:B------:R-:W-:Y:S01]  /*3530*/  UIADD3 UR5, UPT, UPT, UR5, 0xb0, URZ ;  /* 0x000000b005057890 */ /* 0x000fe2000fffe0ff */
[----:B------:R-:W-:Y:S01]  /*3540*/  SHF.L.U32 R3, R11, 0x1f, RZ ;  /* 0x0000001f0b037819 */ /* 0x000fe200000006ff */
[----:B------:R-:W-:-:S03]  /*3550*/  UMOV UR6, 0x40 ;  /* 0x0000004000067882 */ /* 0x000fc60000000000 */
[----:B------:R-:W-:Y:S01]  /*3560*/  UVIRTCOUNT.DEALLOC.SMPOOL 0x80 ;  /* 0x000000800000784c */ /* 0x000fe20000000000 */
[----:B--2---:R-:W-:Y:S02]  /*3570*/  ULEA UR4, UR4, UR6, 0x18 ;  /* 0x0000000604047291 */ /* 0x004fe4000f8ec0ff */
[----:B------:R-:W-:-:S07]  /*3580*/  ULEA UR6, UR15, UR5, 0x3 ;  /* 0x000000050f067291 */ /* 0x000fce000f8e18ff */
[----:B------:R2:W-:Y:S02]  /*3590*/  @P0 STS.U8 [UR4+0x1c], R0 ;  /* 0x00001c00ff000988 */ /* 0x0005e40008000004 */
[----:B------:R-:W4:Y:S02]  /*35a0*/  SYNCS.PHASECHK.TRANS64.TRYWAIT P0, [UR6], R3 ;  /* 0x00000003ff0075a7 */ /* 0x000f240008001106 */
[----:B--2-4-:R-:W-:Y:S05]  /*35b0*/  @!P0 BRA `(.L_x_61) ;  /* 0x0000003800b08947 */ /* 0x014fea0003800000 */
.L_x_118:
[----:B-1----:R-:W-:-:S04]  /*35c0*/  UIADD3 UR7, UPT, UPT, UR15, 0x1, URZ ;  /* 0x000000010f077890 */ /* 0x002fc8000fffe0ff */
[----:B------:R-:W-:-:S04]  /*35d0*/  UISETP.NE.AND UP0, UPT, UR7, 0x4, UPT ;  /* 0x000000040700788c */ /* 0x000fc8000bf05270 */
[----:B------:R-:W-:Y:S02]  /*35e0*/  USEL UR8, URZ, 0x1, UP0 ;  /* 0x00000001ff087887 */ /* 0x000fe40008000000 */
[----:B------:R-:W-:-:S04]  /*35f0*/  USEL UR7, UR7, URZ, UP0 ;  /* 0x000000ff07077287 */ /* 0x000fc80008000000 */
[----:B------:R-:W-:Y:S01]  /*3600*/  ULEA UR6, UR7, UR5, 0x3 ;  /* 0x0000000507067291 */ /* 0x000fe2000f8e18ff */
[----:B------:R-:W-:-:S04]  /*3610*/  LOP3.LUT R2, R11, UR8, RZ, 0x3c, !PT ;  /* 0x000000080b027c12 */ /* 0x000fc8000f8e3cff */
[----:B--2---:R-:W-:-:S04]  /*3620*/  SHF.L.U32 R3, R2, 0x1f, RZ ;  /* 0x0000001f02037819 */ /* 0x004fc800000006ff */
[----:B------:R-:W1:Y:S02]  /*3630*/  SYNCS.PHASECHK.TRANS64.TRYWAIT P0, [UR6], R3 ;  /* 0x00000003ff0075a7 */ /* 0x000e640008001106 */
[----:B-1----:R-:W-:Y:S05]  /*3640*/  @!P0 BRA `(.L_x_62) ;  /* 0x0000003800a48947 */ /* 0x002fea0003800000 */
.L_x_120:
        /* <DEDUP_REMOVED lines=9> */
.L_x_122:
[----:B------:R-:W-:-:S04]  /*36e0*/  UIADD3 UR7, UPT, UPT, UR7, 0x1, URZ ;  /* 0x0000000107077890 */ /* 0x000fc8000fffe0ff */
[----:B------:R-:W-:-:S04]  /*36f0*/  UISETP.NE.AND UP0, UPT, UR7, 0x4, UPT ;  /* 0x000000040700788c */ /* 0x000fc8000bf05270 */
[----:B------:R-:W-:Y:S02]  /*3700*/  USEL UR6, URZ, 0x1, UP0 ;  /* 0x00000001ff067887 */ /* 0x000fe40008000000 */
[----:B------:R-:W-:-:S04]  /*3710*/  USEL UR7, UR7, URZ, UP0 ;  /* 0x000000ff07077287 */ /* 0x000fc80008000000 */
[----:B------:R-:W-:Y:S01]  /*3720*/  ULEA UR7, UR7, UR5, 0x3 ;  /* 0x0000000507077291 */ /* 0x000fe2000f8e18ff */
[----:B-1----:R-:W-:-:S04]  /*3730*/  LOP3.LUT R3, R2, UR6, RZ, 0x3c, !PT ;  /* 0x0000000602037c12 */ /* 0x002fc8000f8e3cff */
[----:B------:R-:W-:-:S04]  /*3740*/  SHF.L.U32 R3, R3, 0x1f, RZ ;  /* 0x0000001f03037819 */ /* 0x000fc800000006ff */
[----:B------:R-:W1:Y:S02]  /*3750*/  SYNCS.PHASECHK.TRANS64.TRYWAIT P0, [UR7], R3 ;  /* 0x00000003ff0075a7 */ /* 0x000e640008001107 */
[----:B-1----:R-:W-:Y:S05]  /*3760*/  @!P0 BRA `(.L_x_64) ;  /* 0x00000038008c8947 */ /* 0x002fea0003800000 */
.L_x_124:
[----:B------:R-:W-:Y:S01]  /*3770*/  NOP ;  /* 0x0000000000007918 */ /* 0x000fe20000000000 */
[----:B-1----:R-:W1:Y:S01]  /*3780*/  LDS R0, [UR4+0x14] ;  /* 0x00001404ff007984 */ /* 0x002e620008000800 */
[----:B------:R-:W-:Y:S01]  /*3790*/  ULOP3.LUT UR6, UR16, 0xffff, URZ, 0xc0, !UPT ;  /* 0x0000ffff10067892 */ /* 0x000fe2000f8ec0ff */
[----:B------:R-:W-:Y:S01]  /*37a0*/  UMOV UR8, 0xffff ;  /* 0x0000ffff00087882 */ /* 0x000fe20000000000 */
[----:B------:R-:W-:Y:S02]  /*37b0*/  UMOV UR5, 0x1 ;  /* 0x0000000100057882 */ /* 0x000fe40000000000 */
[----:B------:R-:W-:-:S04]  /*37c0*/  USHF.R.U32.HI UR6, URZ, 0x5, UR6 ;  /* 0x00000005ff067899 */ /* 0x000fc80008011606 */
[----:B------:R-:W-:Y:S02]  /*37d0*/  USHF.L.U32 UR8, UR8, UR6, URZ ;  /* 0x0000000608087299 */ /* 0x000fe400080006ff */
[----:B------:R-:W-:-:S04]  /*37e0*/  USHF.L.U32 UR5, UR5, UR6, URZ ;  /* 0x0000000605057299 */ /* 0x000fc800080006ff */
[----:B-1----:R-:W-:-:S04]  /*37f0*/  LOP3.LUT R0, R0, UR8, RZ, 0xc0, !PT ;  /* 0x0000000800007c12 */ /* 0x002fc8000f8ec0ff */
[----:B------:R-:W-:-:S13]  /*3800*/  ISETP.NE.AND P0, PT, R0, UR8, PT ;  /* 0x0000000800007c0c */ /* 0x000fda000bf05270 */
[----:B------:R-:W-:Y:S05]  /*3810*/  @P0 BRA `(.L_x_65) ;  /* 0x0000000000580947 */ /* 0x000fea0003800000 */
[----:B------:R-:W1:Y:S02]  /*3820*/  LDS R0, [UR4+0x18] ;  /* 0x00001804ff007984 */ /* 0x000e640008000800 */
[----:B-1----:R-:W-:-:S04]  /*3830*/  LOP3.LUT R0, R0, UR5, RZ, 0xc0, !PT ;  /* 0x0000000500007c12 */ /* 0x002fc8000f8ec0ff */
[----:B------:R-:W-:-:S13]  /*3840*/  ISETP.NE.AND P0, PT, R0, UR5, PT ;  /* 0x0000000500007c0c */ /* 0x000fda000bf05270 */
[----:B------:R-:W-:Y:S05]  /*3850*/  @P0 BRA `(.L_x_66) ;  /* 0x00000000003c0947 */ /* 0x000fea0003800000 */
[----:B------:R-:W1:Y:S01]  /*3860*/  S2R R2, SR_LANEID ;  /* 0x0000000000027919 */ /* 0x000e620000000000 */
[----:B------:R-:W-:Y:S01]  /*3870*/  ULOP3.LUT UR8, URZ, UR8, URZ, 0x33, !UPT ;  /* 0x00000008ff087292 */ /* 0x000fe2000f8e33ff */
[----:B------:R-:W-:Y:S01]  /*3880*/  LOP3.LUT R4, RZ, UR5, RZ, 0x33, !PT ;  /* 0x00000005ff047c12 */ /* 0x000fe2000f8e33ff */
[----:B------:R-:W-:Y:S02]  /*3890*/  VOTEU.ANY UR7, UPT, PT ;  /* 0x0000000000077886 */ /* 0x000fe400038e0100 */
[----:B------:R-:W-:Y:S01]  /*38a0*/  UFLO.U32 UR7, UR7 ;  /* 0x00000007000772bd */ /* 0x000fe200080e0000 */
[----:B------:R-:W2:Y:S01]  /*38b0*/  REDUX UR5, R4 ;  /* 0x00000000040573c4 */ /* 0x000ea20000000000 */
[----:B------:R-:W-:-:S06]  /*38c0*/  IMAD.U32 R0, RZ, RZ, UR8 ;  /* 0x00000008ff007e24 */ /* 0x000fcc000f8e00ff */
[----:B------:R4:W-:Y:S01]  /*38d0*/  UTCATOMSWS.AND URZ, UR8 ;  /* 0x0000000800ff79e3 */ /* 0x0009e20008000000 */
[----:B------:R-:W3:Y:S01]  /*38e0*/  REDUX UR6, R0 ;  /* 0x00000000000673c4 */ /* 0x000ee20000000000 */
[----:B-1----:R-:W-:Y:S01]  /*38f0*/  ISETP.EQ.U32.AND P0, PT, R2, UR7, PT ;  /* 0x0000000702007c0c */ /* 0x002fe2000bf02070 */
[----:B--2---:R-:W-:Y:S01]  /*3900*/  IMAD.U32 R2, RZ, RZ, UR5 ;  /* 0x00000005ff027e24 */ /* 0x004fe2000f8e00ff */
[----:B---3--:R-:W-:-:S11]  /*3910*/  MOV R3, UR6 ;  /* 0x0000000600037c02 */ /* 0x008fd60008000f00 */
[----:B------:R4:W-:Y:S04]  /*3920*/  @P0 ATOMS.AND RZ, [UR4+0x14], R3 ;  /* 0x00001403ffff098c */ /* 0x0009e8000a800004 */
[----:B------:R4:W-:Y:S01]  /*3930*/  @P0 ATOMS.AND RZ, [UR4+0x18], R2 ;  /* 0x00001802ffff098c */ /* 0x0009e2000a800004 */
[----:B------:R-:W-:Y:S05]  /*3940*/  BRA `(.L_x_67) ;  /* 0x0000000000147947 */ /* 0x000fea0003800000 */
.L_x_66:
[----:B------:R-:W-:Y:S02]  /*3950*/  MOV R2, 0x3970 ;  /* 0x0000397000027802 */ /* 0x000fe40000000f00 */
[----:B---3-5:R-:W-:Y:S05]  /*3960*/  CALL.REL.NOINC `($__internal_0_$__cuda_sm10x_tcgen05_guardrail_trap_col_being_dealloced_not_returned_by_alloc) ;  /* 0x0000003800a87944 */ /* 0x028fea0003c00000 */
[----:B------:R-:W-:Y:S05]  /*3970*/  BRA `(.L_x_67) ;  /* 0x0000000000087947 */ /* 0x000fea0003800000 */
.L_x_65:
[----:B------:R-:W-:Y:S02]  /*3980*/  MOV R2, 0x39a0 ;  /* 0x000039a000027802 */ /* 0x000fe40000000f00 */
[----:B---3-5:R-:W-:Y:S05]  /*3990*/  CALL.REL.NOINC `($__internal_2_$__cuda_sm10x_tcgen05_guardrail_trap_unallocated_columns_being_dealloced) ;  /* 0x0000003800b47944 */ /* 0x028fea0003c00000 */
.L_x_67:
[----:B------:R-:W-:Y:S01]  /*39a0*/  NOP ;  /* 0x0000000000007918 */ /* 0x000fe20000000000 */
[----:B----4-:R-:W-:Y:S05]  /*39b0*/  EXIT ;  /* 0x000000000000794d */ /* 0x010fea0003800000 */
.L_x_49:
[----:B------:R-:W-:-:S09]  /*39c0*/  UISETP.NE.OR UP2, UPT, UR8, 0x3, !UP2 ;  /* 0x000000030800788c */ /* 0x000fd2000d745670 */
[----:B------:R-:W-:Y:S05]  /*39d0*/  BRA.U UP2, `(.L_x_68) ;  /* 0x0000000902c87547 */ /* 0x000fea000b800000 */
[----:B------:R-:W1:Y:S01]  /*39e0*/  LDCU.64 UR6, c[0x0][0x888] ;  /* 0x00011100ff0677ac */ /* 0x000e620008000a00 */
[----:B------:R-:W2:Y:S01]  /*39f0*/  LDC R0, c[0x0][0xb30] ;  /* 0x0002cc00ff007b82 */ /* 0x000ea20000000800 */
[----:B------:R-:W-:Y:S01]  /*3a00*/  IMAD.MOV.U32 R30, RZ, RZ, 0x1 ;  /* 0x00000001ff1e7424 */ /* 0x000fe200078e00ff */
[----:B------:R-:W-:Y:S01]  /*3a10*/  CS2R R28, SRZ ;  /* 0x00000000001c7805 */ /* 0x000fe2000001ff00 */
[----:B------:R-:W4:Y:S01]  /*3a20*/  LDCU.64 UR4, c[0x0][0x890] ;  /* 0x00011200ff0477ac */ /* 0x000f220008000a00 */
[----:B------:R-:W-:Y:S01]  /*3a30*/  IMAD.MOV.U32 R25, RZ, RZ, 0x2000 ;  /* 0x00002000ff197424 */ /* 0x000fe200078e00ff */
[----:B------:R-:W-:-:S03]  /*3a40*/  UMOV UR8, 0x400 ;  /* 0x0000040000087882 */ /* 0x000fc60000000000 */
[----:B------:R-:W3:Y:S01]  /*3a50*/  LDC R19, c[0x0][0x370] ;  /* 0x0000dc00ff137b82 */ /* 0x000ee20000000800 */
[----:B------:R-:W-:-:S07]  /*3a60*/  UPLOP3.LUT UP1, UPT, UPT, UPT, UPT, 0x40, 0x4 ;  /* 0x000000000004789c */ /* 0x000fce0003f2e870 */
[----:B------:R-:W3:Y:S01]  /*3a70*/  LDC R2, c[0x0][0xb0c] ;  /* 0x0002c300ff027b82 */ /* 0x000ee20000000800 */
[----:B-1----:R-:W-:Y:S02]  /*3a80*/  UISETP.NE.U32.AND UP2, UPT, UR6, URZ, UPT ;  /* 0x000000ff0600728c */ /* 0x002fe4000bf45070 */
[----:B------:R-:W-:Y:S02]  /*3a90*/  ULEA UR6, UR37, UR8, 0x18 ;  /* 0x0000000825067291 */ /* 0x000fe4000f8ec0ff */
[----:B------:R-:W-:Y:S02]  /*3aa0*/  UISETP.NE.AND.EX UP2, UPT, UR7, URZ, UPT, UP2 ;  /* 0x000000ff0700728c */ /* 0x000fe4000bf45320 */
[----:B------:R-:W-:Y:S01]  /*3ab0*/  UIADD3 UR7, UPT, UPT, UR6, 0x50, URZ ;  /* 0x0000005006077890 */ /* 0x000fe2000fffe0ff */
[----:B------:R-:W1:Y:S01]  /*3ac0*/  LDC R18, c[0x0][0xb20] ;  /* 0x0002c800ff127b82 */ /* 0x000e620000000800 */
[----:B----4-:R-:W-:Y:S01]  /*3ad0*/  UISETP.NE.U32.AND UP3, UPT, UR4, URZ, UPT ;  /* 0x000000ff0400728c */ /* 0x010fe2000bf65070 */
[----:B--2---:R-:W-:Y:S01]  /*3ae0*/  ISETP.NE.AND P1, PT, R0, 0x1, PT ;  /* 0x000000010000780c */ /* 0x004fe20003f25270 */
[----:B------:R-:W-:-:S02]  /*3af0*/  UPRMT UR37, UR37, 0x654, UR7 ;  /* 0x0000065425257896 */ /* 0x000fc40008000007 */
[----:B------:R-:W-:-:S03]  /*3b00*/  UISETP.NE.AND.EX UP3, UPT, UR5, URZ, UPT, UP3 ;  /* 0x000000ff0500728c */ /* 0x000fc6000bf65330 */
[----:B------:R-:W2:Y:S08]  /*3b10*/  LDC.64 R32, c[0x0][0x348] ;  /* 0x0000d200ff207b82 */ /* 0x000eb00000000a00 */
[----:B------:R-:W4:Y:S08]  /*3b20*/  LDC.64 R16, c[0x0][0xb10] ;  /* 0x0002c400ff107b82 */ /* 0x000f300000000a00 */
[----:B------:R-:W1:Y:S08]  /*3b30*/  LDC.64 R6, c[0x0][0xb18] ;  /* 0x0002c600ff067b82 */ /* 0x000e700000000a00 */
[----:B------:R-:W1:Y:S08]  /*3b40*/  LDC.64 R4, c[0x0][0xb28] ;  /* 0x0002ca00ff047b82 */ /* 0x000e700000000a00 */
[----:B---3--:R-:W1:Y:S02]  /*3b50*/  LDC R24, c[0x0][0x374] ;  /* 0x0000dd00ff187b82 */ /* 0x008e640000000800 */
.L_x_76:
[C---:B------:R-:W-:Y:S02]  /*3b60*/  LEA R0, R29.reuse, UR6, 0x3 ;  /* 0x000000061d007c11 */ /* 0x040fe4000f8e18ff */
[----:B------:R-:W-:Y:S02]  /*3b70*/  SHF.L.U32 R3, R28, 0x1f, RZ ;  /* 0x0000001f1c037819 */ /* 0x000fe400000006ff */
[----:B------:R-:W-:Y:S02]  /*3b80*/  LEA R20, R29, UR6, 0x4 ;  /* 0x000000061d147c11 */ /* 0x000fe4000f8e20ff */
[----:B---3--:R-:W3:Y:S02]  /*3b90*/  SYNCS.PHASECHK.TRANS64.TRYWAIT P0, [R0+URZ+0x70], R3 ;  /* 0x00007003000075a7 */ /* 0x008ee400080011ff */
[----:B---3--:R-:W-:Y:S05]  /*3ba0*/  @!P0 BRA `(.L_x_69) ;  /* 0x0000003400948947 */ /* 0x008fea0003800000 */
.L_x_125:
[----:B------:R-:W-:Y:S01]  /*3bb0*/  ISETP.GE.AND P0, PT, R72, 0x1, PT ;  /* 0x000000014800780c */ /* 0x000fe20003f06270 */
[----:B------:R-:W1:Y:S01]  /*3bc0*/  LDS.128 R20, [R20+0x100] ;  /* 0x0001000014147984 */ /* 0x000e620000000c00 */
[----:B------:R-:W-:Y:S01]  /*3bd0*/  ISETP.NE.U32.AND P4, PT, RZ, UR4, PT ;  /* 0x00000004ff007c0c */ /* 0x000fe2000bf85070 */
[----:B---3--:R-:W-:Y:S01]  /*3be0*/  VIADD R0, R0, 0x80 ;  /* 0x0000008000007836 */ /* 0x008fe20000000000 */
[----:B------:R-:W-:Y:S02]  /*3bf0*/  SHF.L.U32 R26, R30, 0x1f, RZ ;  /* 0x0000001f1e1a7819 */ /* 0x000fe400000006ff */
[----:B------:R-:W-:Y:S02]  /*3c00*/  ISETP.NE.AND.EX P4, PT, RZ, UR5, PT, P4 ;  /* 0x00000005ff007c0c */ /* 0x000fe4000bf85340 */
[----:B------:R-:W-:Y:S01]  /*3c10*/  PRMT R0, RZ, 0x654, R0 ;  /* 0x00000654ff007816 */ /* 0x000fe20000000000 */
[----:B------:R-:W-:Y:S01]  /*3c20*/  @!PT LDS RZ, [RZ] ;  /* 0x00000000fffff984 */ /* 0x000fe20000000800 */
[----:B------:R-:W-:Y:S01]  /*3c30*/  @!PT LDS RZ, [RZ] ;  /* 0x00000000fffff984 */ /* 0x000fe20000000800 */
[----:B------:R-:W-:Y:S01]  /*3c40*/  @!PT LDS RZ, [RZ] ;  /* 0x00000000fffff984 */ /* 0x000fe20000000800 */
[----:B------:R-:W-:Y:S01]  /*3c50*/  @!PT LDS RZ, [RZ] ;  /* 0x00000000fffff984 */ /* 0x000fe20000000800 */
[----:B------:R3:W-:Y:S06]  /*3c60*/  MEMBAR.ALL.CTA ;  /* 0x0000000000007992 */ /* 0x0007ec0000008000 */
[----:B---3--:R-:W3:Y:S02]  /*3c70*/  FENCE.VIEW.ASYNC.S ;  /* 0x00000000000073c6 */ /* 0x008ee40000000000 */
[----:B---3--:R3:W-:Y:S01]  /*3c80*/  SYNCS.ARRIVE.TRANS64.RED.A1T0 RZ, [R0+URZ], RZ ;  /* 0x000000ff00ff79a7 */ /* 0x0087e200081004ff */
[----:B-1----:R-:W-:Y:S11]  /*3c90*/  LOP3.LUT P3, RZ, R22, 0x1, RZ, 0xc0, !PT ;  /* 0x0000000116ff7812 */ /* 0x002ff6000786c0ff */
[----:B------:R-:W-:Y:S02]  /*3ca0*/  @!UPT UIADD3 URZ, UPT, UPT, URZ, URZ, URZ ;  /* 0x000000fffffff290 */ /* 0x000fe4000fffe0ff */
[----:B------:R-:W-:Y:S02]  /*3cb0*/  @P3 MOV R13, R20 ;  /* 0x00000014000d3202 */ /* 0x000fe40000000f00 */
[----:B------:R-:W-:Y:S01]  /*3cc0*/  @P3 LOP3.LUT R8, R21, 0xffff, RZ, 0xc0, !PT ;  /* 0x0000ffff15083812 */ /* 0x000fe200078ec0ff */
[----:B---3--:R-:W-:Y:S06]  /*3cd0*/  @!P0 BRA `(.L_x_70) ;  /* 0x0000000000a48947 */ /* 0x008fec0003800000 */
[----:B------:R-:W-:Y:S01]  /*3ce0*/  IMAD.HI.U32 R31, R24, R7, RZ ;  /* 0x00000007181f7227 */ /* 0x000fe200078e00ff */
[----:B------:R-:W-:Y:S02]  /*3cf0*/  ISETP.NE.AND P0, PT, R6, 0x1, PT ;  /* 0x000000010600780c */ /* 0x000fe40003f05270 */
[----:B------:R-:W-:Y:S01]  /*3d00*/  ISETP.NE.AND P2, PT, R72, 0x1, PT ;  /* 0x000000014800780c */ /* 0x000fe20003f45270 */
[----:B----4-:R-:W-:Y:S01]  /*3d10*/  IMAD.HI.U32 R34, R19, R16, RZ ;  /* 0x0000001013227227 */ /* 0x010fe200078e00ff */
[----:B------:R-:W-:Y:S02]  /*3d20*/  SHF.R.U32.HI R31, RZ, R18, R31 ;  /* 0x00000012ff1f7219 */ /* 0x000fe4000001161f */
[----:B------:R-:W-:Y:S01]  /*3d30*/  ISETP.NE.AND P5, PT, R2, 0x1, PT ;  /* 0x000000010200780c */ /* 0x000fe20003fa5270 */
[----:B------:R-:W-:Y:S01]  /*3d40*/  IMAD.HI.U32 R36, R13, R16, RZ ;  /* 0x000000100d247227 */ /* 0x000fe200078e00ff */
[----:B------:R-:W-:Y:S02]  /*3d50*/  SHF.R.U32.HI R34, RZ, R17, R34 ;  /* 0x00000011ff227219 */ /* 0x000fe40000011622 */
[----:B------:R-:W-:Y:S01]  /*3d60*/  SEL R3, R24, R31, !P0 ;  /* 0x0000001f18037207 */ /* 0x000fe20004000000 */
[C---:B------:R-:W-:Y:S01]  /*3d70*/  IMAD.HI.U32 R31, R8.reuse, R7, RZ ;  /* 0x00000007081f7227 */ /* 0x040fe200078e00ff */
[----:B------:R-:W-:Y:S02]  /*3d80*/  SEL R11, R19, R34, !P5 ;  /* 0x00000022130b7207 */ /* 0x000fe40006800000 */
[----:B------:R-:W-:Y:S01]  /*3d90*/  SHF.R.U32.HI R36, RZ, R17, R36 ;  /* 0x00000011ff247219 */ /* 0x000fe20000011624 */
[----:B------:R-:W-:Y:S01]  /*3da0*/  IMAD.HI.U32 R38, R3, R4, RZ ;  /* 0x0000000403267227 */ /* 0x000fe200078e00ff */
[----:B------:R-:W-:Y:S03]  /*3db0*/  SHF.R.U32.HI R31, RZ, R18, R31 ;  /* 0x00000012ff1f7219 */ /* 0x000fe6000001161f */
[----:B------:R-:W-:Y:S01]  /*3dc0*/  IMAD.HI.U32 R34, R11, R4, RZ ;  /* 0x000000040b227227 */ /* 0x000fe200078e00ff */
[----:B------:R-:W-:Y:S02]  /*3dd0*/  @P2 SHF.R.U32.HI R3, RZ, R5, R38 ;  /* 0x00000005ff032219 */ /* 0x000fe40000011626 */
[----:B------:R-:W-:Y:S02]  /*3de0*/  SEL R9, R8, R31, !P0 ;  /* 0x0000001f08097207 */ /* 0x000fe40004000000 */
[----:B------:R-:W-:Y:S01]  /*3df0*/  @P2 SHF.R.U32.HI R11, RZ, R5, R34 ;  /* 0x00000005ff0b2219 */ /* 0x000fe20000011622 */
[C---:B------:R-:W-:Y:S01]  /*3e00*/  IMAD R10, R72.reuse, R3, RZ ;  /* 0x00000003480a7224 */ /* 0x040fe200078e02ff */
[----:B------:R-:W-:Y:S01]  /*3e10*/  SEL R3, R13, R36, !P5 ;  /* 0x000000240d037207 */ /* 0x000fe20006800000 */
[C---:B------:R-:W-:Y:S03]  /*3e20*/  IMAD.HI.U32 R14, R9.reuse, R4, RZ ;  /* 0x00000004090e7227 */ /* 0x040fe600078e00ff */
[----:B------:R-:W-:Y:S01]  /*3e30*/  ISETP.GE.AND P0, PT, R9, R10, PT ;  /* 0x0000000a0900720c */ /* 0x000fe20003f06270 */
[C---:B------:R-:W-:Y:S01]  /*3e40*/  IMAD R12, R72.reuse, R11, RZ ;  /* 0x0000000b480c7224 */ /* 0x040fe200078e02ff */
[-C--:B------:R-:W-:Y:S04]  /*3e50*/  SHF.R.U32.HI R14, RZ, R5.reuse, R14 ;  /* 0x00000005ff0e7219 */ /* 0x080fe8000001160e */
[----:B------:R-:W-:Y:S02]  /*3e60*/  ISETP.GE.OR P0, PT, R3, R12, P0 ;  /* 0x0000000c0300720c */ /* 0x000fe40000706670 */
[----:B------:R-:W-:Y:S05]  /*3e70*/  SEL R15, R9, R14, !P2 ;  /* 0x0000000e090f7207 */ /* 0x000fea0005000000 */
[----:B------:R-:W-:Y:S04]  /*3e80*/  IMAD.MOV R14, RZ, RZ, -R15 ;  /* 0x000000ffff0e7224 */ /* 0x000fe800078e0a0f */
[----:B------:R-:W-:Y:S02]  /*3e90*/  IMAD R14, R72, R14, R9 ;  /* 0x0000000e480e7224 */ /* 0x000fe400078e0209 */
[C---:B------:R-:W-:Y:S05]  /*3ea0*/  @!P0 IMAD.HI.U32 R10, R3.reuse, R4, RZ ;  /* 0x00000004030a8227 */ /* 0x040fea00078e00ff */
[----:B------:R-:W-:Y:S04]  /*3eb0*/  @!P0 SHF.R.U32.HI R10, RZ, R5, R10 ;  /* 0x00000005ff0a8219 */ /* 0x000fe8000001160a */
[----:B------:R-:W-:Y:S01]  /*3ec0*/  @!P0 SEL R0, R3, R10, !P2 ;  /* 0x0000000a03008207 */ /* 0x000fe20005000000 */
[----:B------:R-:W-:Y:S03]  /*3ed0*/  IMAD.MOV R10, RZ, RZ, -R3 ;  /* 0x000000ffff0a7224 */ /* 0x000fe600078e0a03 */
[----:B------:R-:W-:Y:S01]  /*3ee0*/  @!P0 IADD3 R15, PT, PT, R15, -R0, RZ ;  /* 0x800000000f0f8210 */ /* 0x000fe20007ffe0ff */
[----:B------:R-:W-:Y:S01]  /*3ef0*/  @!P0 IMAD R0, R11, R14, R0 ;  /* 0x0000000e0b008224 */ /* 0x000fe200078e0200 */
[----:B------:R-:W-:Y:S01]  /*3f00*/  IADD3 R11, PT, PT, -R9, RZ, RZ ;  /* 0x000000ff090b7210 */ /* 0x000fe20007ffe1ff */
[----:B------:R-:W-:Y:S02]  /*3f10*/  IMAD R13, R2, R10, R13 ;  /* 0x0000000a020d7224 */ /* 0x000fe400078e020d */
[----:B------:R-:W-:Y:S02]  /*3f20*/  @!P0 IMAD R9, R15, R72, R3 ;  /* 0x000000480f098224 */ /* 0x000fe400078e0203 */
[----:B------:R-:W-:Y:S02]  /*3f30*/  @!P0 IMAD.MOV.U32 R3, RZ, RZ, R0 ;  /* 0x000000ffff038224 */ /* 0x000fe400078e0000 */
[----:B------:R-:W-:Y:S02]  /*3f40*/  IMAD R8, R6, R11, R8 ;  /* 0x0000000b06087224 */ /* 0x000fe400078e0208 */
[----:B------:R-:W-:Y:S02]  /*3f50*/  IMAD R13, R3, R2, R13 ;  /* 0x00000002030d7224 */ /* 0x000fe400078e020d */
[----:B------:R-:W-:Y:S02]  /*3f60*/  IMAD R8, R9, R6, R8 ;  /* 0x0000000609087224 */ /* 0x000fe400078e0208 */
.L_x_70:
[----:B------:R-:W-:Y:S05]  /*3f70*/  BRA.U UP1, `(.L_x_71) ;  /* 0x0000000101107547 */ /* 0x000fea000b800000 */
[----:B------:R-:W-:Y:S04]  /*3f80*/  MOV R0, UR13 ;  /* 0x0000000d00007c02 */ /* 0x000fe80008000f00 */
[----:B------:R-:W-:Y:S04]  /*3f90*/  SHF.L.U32 R3, R0, 0x1f, RZ ;  /* 0x0000001f00037819 */ /* 0x000fe800000006ff */
[----:B------:R-:W1:Y:S02]  /*3fa0*/  SYNCS.PHASECHK.TRANS64.TRYWAIT P0, [UR6+0x68], R3 ;  /* 0x00006803ff0075a7 */ /* 0x000e640008001106 */
[----:B-1----:R-:W-:Y:S05]  /*3fb0*/  @!P0 BRA `(.L_x_72) ;  /* 0x0000003000a48947 */ /* 0x002fea0003800000 */
.L_x_71:
[----:B------:R-:W-:Y:S05]  /*3fc0*/  BRA.U !UP3, `(.L_x_73) ;  /* 0x000000010b347547 */ /* 0x000fea000b800000 */
[----:B------:R-:W-:Y:S01]  /*3fd0*/  UPLOP3.LUT UP0, UPT, UPT, UPT, UP2, 0x80, 0x8 ;  /* 0x000000000008789c */ /* 0x000fe20003f0f020 */
[----:B-1----:R-:W-:Y:S02]  /*3fe0*/  HFMA2 R0, -RZ, RZ, 0, 5.9604644775390625e-08 ;  /* 0x00000001ff007431 */ /* 0x002fe400000001ff */
[----:B------:R-:W-:Y:S03]  /*3ff0*/  IMAD.MOV.U32 R168, RZ, RZ, 0x1 ;  /* 0x00000001ffa87424 */ /* 0x000fe600078e00ff */
[----:B------:R-:W-:Y:S05]  /*4000*/  PLOP3.LUT P0, PT, PT, PT, UP0, 0x80, 0x8 ;  /* 0x000000000008781c */ /* 0x000fea0003f0f008 */
[----:B------:R-:W1:Y:S01]  /*4010*/  @UP0 LDCU.64 UR8, c[0x0][0x888] ;  /* 0x00011100ff0807ac */ /* 0x000e620008000a00 */
[----:B------:R-:W-:Y:S07]  /*4020*/  @UP0 UIMAD UR7, UR36, UR4, URZ ;  /* 0x00000004240702a4 */ /* 0x000fee000f8e02ff */
[----:B------:R-:W-:Y:S01]  /*4030*/  @!P0 PRMT R168, R0, 0x7610, R168 ;  /* 0x0000761000a88816 */ /* 0x000fe200000000a8 */
[----:B-1----:R-:W-:Y:S03]  /*4040*/  @UP0 UIMAD.WIDE UR8, UR7, 0x4, UR8 ;  /* 0x00000004070808a5 */ /* 0x002fe6000f8e0208 */
[----:B------:R-:W1:Y:S03]  /*4050*/  @!UP0 LDCU UR7, c[0x0][0x880] ;  /* 0x00011000ff0787ac */ /* 0x000e660008000800 */
[----:B------:R-:W-:Y:S01]  /*4060*/  IMAD.U32 R10, RZ, RZ, UR8 ;  /* 0x00000008ff0a7e24 */ /* 0x000fe2000f8e00ff */
[----:B------:R-:W-:Y:S05]  /*4070*/  MOV R11, UR9 ;  /* 0x00000009000b7c02 */ /* 0x000fea0008000f00 */
[----:B-----5:R3:W5:Y:S02]  /*4080*/  @P0 LDG.E R80, desc[UR40][R10.64] ;  /* 0x000000280a500981 */ /* 0x020764000c1e1900 */
[----:B-1-3--:R-:W-:Y:S07]  /*4090*/  @!P0 IMAD.U32 R80, RZ, RZ, UR7 ;  /* 0x00000007ff508e24 */ /* 0x00afee000f8e00ff */
.L_x_73:
[----:B-----5:R-:W-:Y:S01]  /*40a0*/  @!P4 ISETP.EQ.AND P5, PT, R80, RZ, PT ;  /* 0x000000ff5000c20c */ /* 0x020fe20003fa2270 */
[----:B------:R-:W-:Y:S01]  /*40b0*/  @!UPT UIADD3 URZ, UPT, UPT, URZ, URZ, URZ ;  /* 0x000000fffffff290 */ /* 0x000fe2000fffe0ff */
[----:B------:R-:W-:Y:S11]  /*40c0*/  @!P4 BRA `(.L_x_74) ;  /* 0x000000000014c947 */ /* 0x000ff60003800000 */
[----:B------:R-:W-:Y:S02]  /*40d0*/  LOP3.LUT P0, RZ, R168, 0xff, RZ, 0xc0, !PT ;  /* 0x000000ffa8ff7812 */ /* 0x000fe4000780c0ff */
[----:B------:R-:W-:Y:S04]  /*40e0*/  PLOP3.LUT P5, PT, PT, PT, UP0, 0x80, 0x8 ;  /* 0x000000000008781c */ /* 0x000fe80003faf008 */
[----:B------:R-:W-:Y:S07]  /*40f0*/  PLOP3.LUT P5, PT, P5, PT, PT, 0x8, 0x80 ;  /* 0x000000000080781c */ /* 0x000fee0002fae170 */
[----:B------:R-:W-:Y:S11]  /*4100*/  @P0 ISETP.EQ.AND P5, PT, R80, RZ, PT ;  /* 0x000000ff5000020c */ /* 0x000ff60003fa2270 */
[----:B------:R-:W-:Y:S02]  /*4110*/  @!UPT UIADD3 URZ, UPT, UPT, URZ, URZ, URZ ;  /* 0x000000fffffff290 */ /* 0x000fe4000fffe0ff */
.L_x_74:
[----:B------:R-:W3:Y:S01]  /*4120*/  SYNCS.PHASECHK.TRANS64.TRYWAIT P4, [UR6+0x58], R26 ;  /* 0x0000581aff0075a7 */ /* 0x000ee20008081106 */
[----:B------:R-:W-:Y:S01]  /*4130*/  @P3 SHF.R.U32.HI R27, RZ, 0x10, R21 ;  /* 0x00000010ff1b3819 */ /* 0x000fe20000011615 */
[----:B------:R-:W-:Y:S01]  /*4140*/  VIADD R29, R29, 0x1 ;  /* 0x000000011d1d7836 */ /* 0x000fe20000000000 */
[----:B------:R-:W5:Y:S08]  /*4150*/  LDC.64 R14, c[0x0][0xb10] ;  /* 0x0002c400ff0e7b82 */ /* 0x000f700000000a00 */
[----:B------:R-:W2:Y:S08]  /*4160*/  LDC.64 R10, c[0x0][0xb18] ;  /* 0x0002c600ff0a7b82 */ /* 0x000eb00000000a00 */
[----:B-1----:R-:W1:Y:S08]  /*4170*/  @!P1 LDC R0, c[0x0][0xb20] ;  /* 0x0002c800ff009b82 */ /* 0x002e700000000800 */
[----:B------:R-:W4:Y:S01]  /*4180*/  @!P1 LDC R3, c[0x0][0xb0c] ;  /* 0x0002c300ff039b82 */ /* 0x000f220000000800 */
[----:B-----5:R-:W-:Y:S05]  /*4190*/  @!P1 IMAD.HI.U32 R14, R13, R14, RZ ;  /* 0x0000000e0d0e9227 */ /* 0x020fea00078e00ff */
[----:B------:R-:W-:Y:S01]  /*41a0*/  @!P1 SHF.R.U32.HI R14, RZ, R15, R14 ;  /* 0x0000000fff0e9219 */ /* 0x000fe2000001160e */
[----:B--2---:R-:W-:Y:S01]  /*41b0*/  @!P1 IMAD.HI.U32 R11, R8, R11, RZ ;  /* 0x0000000b080b9227 */ /* 0x004fe200078e00ff */
[----:B------:R-:W-:Y:S04]  /*41c0*/  @!P1 ISETP.NE.AND P0, PT, R10, 0x1, PT ;  /* 0x000000010a00980c */ /* 0x000fe80003f05270 */
[----:B-1----:R-:W-:Y:S02]  /*41d0*/  @!P1 SHF.R.U32.HI R9, RZ, R0, R11 ;  /* 0x00000000ff099219 */ /* 0x002fe4000001160b */
[----:B----4-:R-:W-:Y:S02]  /*41e0*/  @!P1 ISETP.NE.AND P2, PT, R3, 0x1, PT ;  /* 0x000000010300980c */ /* 0x010fe40003f45270 */
[----:B------:R-:W-:Y:S02]  /*41f0*/  @!P1 SEL R9, R8, R9, !P0 ;  /* 0x0000000908099207 */ /* 0x000fe40004000000 */
[----:B------:R-:W-:Y:S02]  /*4200*/  ELECT P0, URZ, PT ;  /* 0x0000000000ff782f */ /* 0x000fe40003800000 */
[----:B------:R-:W-:Y:S05]  /*4210*/  @!P1 SEL R14, R13, R14, !P2 ;  /* 0x0000000e0d0e9207 */ /* 0x000fea0005000000 */
[----:B------:R-:W-:Y:S02]  /*4220*/  @!P1 IMAD.IADD R0, R9, 0x1, -R14 ;  /* 0x0000000109009824 */ /* 0x000fe400078e0a0e */
[----:B------:R-:W-:Y:S02]  /*4230*/  @!P1 IMAD.IADD R9, R14, 0x1, -R9 ;  /* 0x000000010e099824 */ /* 0x000fe400078e0a09 */
[----:B------:R-:W-:Y:S02]  /*4240*/  @!P1 IMAD R13, R0, R3, R13 ;  /* 0x00000003000d9224 */ /* 0x000fe400078e020d */
[----:B------:R-:W-:Y:S01]  /*4250*/  @!P1 IMAD R8, R9, R10, R8 ;  /* 0x0000000a09089224 */ /* 0x000fe200078e0208 */
[----:B---3--:R-:W-:Y:S06]  /*4260*/  @!P4 BRA `(.L_x_75) ;  /* 0x000000300010c947 */ /* 0x008fec0003800000 */
.L_x_128:
[----:B------:R-:W-:Y:S01]  /*4270*/  PLOP3.LUT P5, PT, P5, P0, PT, 0xf2, 0x2f ;  /* 0x00000000002f781c */ /* 0x000fe20002fa1e72 */
[----:B------:R-:W-:Y:S01]  /*4280*/  UMOV UR14, 0x0 ;  /* 0x00000000000e7882 */ /* 0x000fe20000000000 */
[----:B------:R-:W-:Y:S01]  /*4290*/  LOP3.LUT R30, R30, 0x1, RZ, 0x3c, !PT ;  /* 0x000000011e1e7812 */ /* 0x000fe200078e3cff */
[----:B------:R-:W-:Y:S01]  /*42a0*/  UMOV UR15, 0x10000000 ;  /* 0x10000000000f7882 */ /* 0x000fe20000000000 */
[----:B------:R-:W-:Y:S01]  /*42b0*/  UMOV UR12, UR36 ;  /* 0x00000024000c7c82 */ /* 0x000fe20008000000 */
[----:B------:R-:W-:Y:S08]  /*42c0*/  @P3 R2UR UR36, R27 ;  /* 0x000000001b2432ca */ /* 0x000ff000000e0000 */
[----:B-1----:R-:W-:Y:S01]  /*42d0*/  @!P5 IADD3 R3, P0, PT, R32, 0x580, RZ ;  /* 0x000005802003d810 */ /* 0x002fe20007f1e0ff */
[----:B------:R-:W-:Y:S01]  /*42e0*/  @!P5 IMAD.SHL.U32 R165, R165, 0x40, RZ ;  /* 0x00000040a5a5d824 */ /* 0x000fe200078e00ff */
[----:B------:R-:W-:Y:S01]  /*42f0*/  VOTEU.ALL UP1, P5 ;  /* 0x0000000000ff7886 */ /* 0x000fe20002820000 */
[----:B------:R-:W-:Y:S01]  /*4300*/  @!P5 IMAD.SHL.U32 R167, R167, 0x80, RZ ;  /* 0x00000080a7a7d824 */ /* 0x000fe200078e00ff */
[----:B------:R-:W-:Y:S01]  /*4310*/  @!P5 R2UR UR8, R3 ;  /* 0x000000000308d2ca */ /* 0x000fe200000e0000 */
[----:B------:R-:W-:Y:S01]  /*4320*/  @!P5 IMAD.X R0, RZ, RZ, R33, P0 ;  /* 0x000000ffff00d224 */ /* 0x000fe200000e0621 */
[----:B------:R-:W-:Y:S01]  /*4330*/  @!P5 R2UR UR10, R165 ;  /* 0x00000000a50ad2ca */ /* 0x000fe200000e0000 */
[----:B------:R-:W-:Y:S01]  /*4340*/  @!UP1 UIADD3 UR9, UPT, UPT, UR6, 0x50, URZ ;  /* 0x0000005006099890 */ /* 0x000fe2000fffe0ff */
[----:B------:R-:W-:Y:S01]  /*4350*/  @!P5 R2UR UR11, R167 ;  /* 0x00000000a70bd2ca */ /* 0x000fe200000e0000 */
[----:B------:R-:W-:Y:S01]  /*4360*/  IMAD.IADD R165, R8, 0x1, R164 ;  /* 0x0000000108a57824 */ /* 0x000fe200078e02a4 */
[----:B------:R-:W-:Y:S01]  /*4370*/  @!P5 R2UR UR7, R0 ;  /* 0x000000000007d2ca */ /* 0x000fe200000e0000 */
[----:B------:R-:W-:Y:S01]  /*4380*/  IMAD.IADD R167, R13, 0x1, R166 ;  /* 0x000000010da77824 */ /* 0x000fe200078e02a6 */
[C---:B------:R-:W-:Y:S04]  /*4390*/  ISETP.NE.AND P0, PT, R29.reuse, 0x2, PT ;  /* 0x000000021d00780c */ /* 0x040fe80003f05270 */
[----:B------:R-:W-:Y:S01]  /*43a0*/  SEL R3, RZ, 0x1, P0 ;  /* 0x00000001ff037807 */ /* 0x000fe20000000000 */
[----:B------:R-:W-:Y:S01]  /*43b0*/  IMAD.U32 R10, RZ, RZ, UR8 ;  /* 0x00000008ff0a7e24 */ /* 0x000fe2000f8e00ff */
[----:B------:R-:W-:Y:S01]  /*43c0*/  @!UP1 UIADD3 UR8, UPT, UPT, UR6, 0x200, URZ ;  /* 0x0000020006089890 */ /* 0x000fe2000fffe0ff */
[----:B------:R-:W-:Y:S01]  /*43d0*/  SEL R29, R29, RZ, P0 ;  /* 0x000000ff1d1d7207 */ /* 0x000fe20000000000 */
[----:B------:R-:W-:Y:S01]  /*43e0*/  VOTEU.ALL UP1, P5 ;  /* 0x0000000000ff7886 */ /* 0x000fe20002820000 */
[----:B------:R-:W-:Y:S02]  /*43f0*/  LOP3.LUT R28, R28, R3, RZ, 0x3c, !PT ;  /* 0x000000031c1c7212 */ /* 0x000fe400078e3cff */
[----:B------:R-:W-:Y:S01]  /*4400*/  IMAD.U32 R11, RZ, RZ, UR7 ;  /* 0x00000007ff0b7e24 */ /* 0x000fe2000f8e00ff */
[----:B------:R-:W-:Y:S04]  /*4410*/  @!P5 R2UR UR16, R10 ;  /* 0x000000000a10d2ca */ /* 0x000fe800000e0000 */
[----:B------:R-:W-:Y:S11]  /*4420*/  @!P5 R2UR UR17, R11 ;  /* 0x000000000b11d2ca */ /* 0x000ff600000e0000 */
[----:B------:R-:W-:Y:S02]  /*4430*/  @!UPT UIADD3 URZ, UPT, UPT, URZ, URZ, URZ ;  /* 0x000000fffffff290 */ /* 0x000fe4000fffe0ff */
[----:B------:R3:W-:Y:S01]  /*4440*/  @!UP1 UTMALDG.3D [UR8], [UR16], desc[UR14] ;  /* 0x00000e08100095b4 */ /* 0x0007e20008011000 */
[----:B------:R3:W-:Y:S01]  /*4450*/  @!P5 SYNCS.ARRIVE.TRANS64.RED.A0TR RZ, [UR6+0x50], R25 ;  /* 0x00005019ffffd9a7 */ /* 0x0007e20008300406 */
[----:B------:R-:W-:Y:S01]  /*4460*/  UPLOP3.LUT UP1, UPT, UPT, UPT, UPT, 0x80, 0x8 ;  /* 0x000000000008789c */ /* 0x000fe20003f2f070 */
[----:B------:R-:W-:Y:S01]  /*4470*/  SYNCS.ARRIVE.TRANS64.RED.A1T0 RZ, [UR37], RZ ;  /* 0x000000ffffff79a7 */ /* 0x000fe20008100425 */
[----:B------:R-:W-:Y:S09]  /*4480*/  @P3 BRA `(.L_x_76) ;  /* 0xfffffff400b43947 */ /* 0x000ff2000383ffff */
[----:B------:R-:W-:Y:S07]  /*4490*/  MOV R0, UR6 ;  /* 0x0000000600007c02 */ /* 0x000fee0008000f00 */
.L_x_77:
[----:B-1----:R-:W-:-:S04]  /*44a0*/  SHF.L.U32 R3, R30, 0x1f, RZ ;  /* 0x0000001f1e037819 */ /* 0x002fc800000006ff */
[----:B------:R1:W2:Y:S03]  /*44b0*/  SYNCS.PHASECHK.TRANS64.TRYWAIT P0, [R0+URZ+0x58], R3 ;  /* 0x00005803000075a7 */ /* 0x0002a600080011ff */
[----:B--2---:R-:W-:Y:S05]  /*44c0*/  @!P0 NANOSLEEP.SYNCS 0x989680 ;  /* 0x009896800000895d */ /* 0x004fea0003900000 */
[----:B------:R-:W2:Y:S02]  /*44d0*/  @!P0 SYNCS.PHASECHK.TRANS64 P0, [R0+URZ+0x58], R3 ;  /* 0x00005803000085a7 */ /* 0x000ea400080010ff */
[----:B--23--:R-:W-:Y:S05]  /*44e0*/  @P0 EXIT ;  /* 0x000000000000094d */ /* 0x00cfea0003800000 */
[----:B------:R-:W-:Y:S05]  /*44f0*/  BRA `(.L_x_77) ;  /* 0xfffffffc00e87947 */ /* 0x000fea000383ffff */
.L_x_68:
[----:B------:R-:W-:-:S06]  /*4500*/  UISETP.GE.AND UP1, UPT, UR8, 0x4, UPT ;  /* 0x000000040800788c */ /* 0x000fcc000bf26270 */
[----:B------:R-:W-:-:S13]  /*4510*/  PLOP3.LUT P0, PT, PT, PT, UP1, 0x80, 0x8 ;  /* 0x000000000008781c */ /* 0x000fda0003f0f018 */
[----:B------:R-:W-:Y:S05]  /*4520*/  @!P0 EXIT ;  /* 0x000000000000894d */ /* 0x000fea0003800000 */
[----:B------:R-:W-:Y:S01]  /*4530*/  BAR.SYNC.DEFER_BLOCKING 0x6, 0xa0 ;  /* 0x0182800000007b1d */ /* 0x000fe20000010000 */
[C---:B------:R-:W-:Y:S01]  /*4540*/  IMAD.SHL.U32 R180, R176.reuse, 0x40, RZ ;  /* 0x00000040b0b47824 */ /* 0x040fe200078e00ff */
[C---:B------:R-:W-:Y:S01]  /*4550*/  R2P PR, R176.reuse, 0x6 ;  /* 0x00000006b0007804 */ /* 0x040fe20000000000 */
[C---:B------:R-:W-:Y:S01]  /*4560*/  IMAD.SHL.U32 R2, R176.reuse, 0x8, RZ ;  /* 0x00000008b0027824 */ /* 0x040fe200078e00ff */
[----:B------:R-:W-:Y:S01]  /*4570*/  SHF.L.U32 R79, R176, 0x10, RZ ;  /* 0x00000010b04f7819 */ /* 0x000fe200000006ff */
[----:B------:R-:W-:Y:S01]  /*4580*/  IMAD.MOV.U32 R179, RZ, RZ, 0x10 ;  /* 0x00000010ffb37424 */ /* 0x000fe200078e00ff */
[----:B------:R-:W-:Y:S01]  /*4590*/  UMOV UR43, 0x400 ;  /* 0x00000400002b7882 */ /* 0x000fe20000000000 */
[----:B------:R-:W-:Y:S01]  /*45a0*/  LOP3.LUT R3, R180, 0x180, RZ, 0xc0, !PT ;  /* 0x00000180b4037812 */ /* 0x000fe200078ec0ff */
[----:B------:R-:W-:Y:S01]  /*45b0*/  ULEA UR43, UR37, UR43, 0x18 ;  /* 0x0000002b252b7291 */ /* 0x000fe2000f8ec0ff */
[----:B------:R-:W1:Y:S01]  /*45c0*/  LDC R171, c[0x0][0x370] ;  /* 0x0000dc00ffab7b82 */ /* 0x000e620000000800 */
[----:B------:R-:W-:Y:S01]  /*45d0*/  SEL R179, R179, 0xfffffff0, !P1 ;  /* 0xfffffff0b3b37807 */ /* 0x000fe20004800000 */
[----:B------:R-:W-:Y:S01]  /*45e0*/  HFMA2 R183, -RZ, RZ, 0, 0 ;  /* 0x00000000ffb77431 */ /* 0x000fe200000001ff */
[----:B------:R-:W-:Y:S01]  /*45f0*/  LOP3.LUT R3, R3, 0x30, R2, 0xf8, !PT ;  /* 0x0000003003037812 */ /* 0x000fe200078ef802 */
[----:B------:R-:W-:Y:S01]  /*4600*/  UIADD3 UR4, UPT, UPT, UR43, 0x2200, URZ ;  /* 0x000022002b047890 */ /* 0x000fe2000fffe0ff */
[----:B------:R-:W-:Y:S01]  /*4610*/  LOP3.LUT R79, R79, 0x600000, RZ, 0xc0, !PT ;  /* 0x006000004f4f7812 */ /* 0x000fe200078ec0ff */
[----:B------:R-:W-:Y:S01]  /*4620*/  IMAD.MOV.U32 R76, RZ, RZ, RZ ;  /* 0x000000ffff4c7224 */ /* 0x000fe200078e00ff */
[----:B------:R-:W-:Y:S01]  /*4630*/  LOP3.LUT R180, R3, 0x1e40, R180, 0xf8, !PT ;  /* 0x00001e4003b47812 */ /* 0x000fe200078ef8b4 */
[----:B------:R-:W2:Y:S01]  /*4640*/  LDC R74, c[0x0][0xb0c] ;  /* 0x0002c300ff4a7b82 */ /* 0x000ea20000000800 */
[----:B------:R-:W-:Y:S01]  /*4650*/  IMAD.MOV.U32 R3, RZ, RZ, 0x20 ;  /* 0x00000020ff037424 */ /* 0x000fe200078e00ff */
[----:B------:R-:W-:Y:S01]  /*4660*/  CS2R R184, SRZ ;  /* 0x0000000000b87805 */ /* 0x000fe2000001ff00 */
[----:B------:R-:W-:Y:S01]  /*4670*/  IMAD.MOV.U32 R188, RZ, RZ, RZ ;  /* 0x000000ffffbc7224 */ /* 0x000fe200078e00ff */
[----:B------:R-:W4:Y:S01]  /*4680*/  LDCU.64 UR46, c[0x0][0x348] ;  /* 0x00006900ff2e77ac */ /* 0x000f220008000a00 */
[----:B------:R-:W-:Y:S01]  /*4690*/  VIADD R2, R180, UR43 ;  /* 0x0000002bb4027c36 */ /* 0x000fe20008000000 */
[----:B------:R-:W-:Y:S01]  /*46a0*/  SEL R3, R3, 0xffffffe0, !P2 ;  /* 0xffffffe003037807 */ /* 0x000fe20005000000 */
[----:B------:R-:W3:Y:S01]  /*46b0*/  LDS R0, [UR43+0x120] ;  /* 0x0001202bff007984 */ /* 0x000ee20008000800 */
[----:B------:R-:W1:Y:S01]  /*46c0*/  LDC R169, c[0x0][0xb20] ;  /* 0x0002c800ffa97b82 */ /* 0x000e620000000800 */
[----:B------:R-:W-:Y:S01]  /*46d0*/  IMAD.U32 R186, RZ, RZ, UR4 ;  /* 0x00000004ffba7e24 */ /* 0x000fe2000f8e00ff */
[----:B------:R-:W-:Y:S01]  /*46e0*/  SHF.R.U32.HI R4, RZ, 0x4, R3 ;  /* 0x00000004ff047819 */ /* 0x000fe20000011603 */
[--C-:B------:R-:W-:Y:S01]  /*46f0*/  IMAD.IADD R178, R3, 0x1, R2.reuse ;  /* 0x0000000103b27824 */ /* 0x100fe200078e0202 */
[----:B------:R-:W1:Y:S02]  /*4700*/  LDCU.64 UR38, c[0x0][0x888] ;  /* 0x00011100ff2677ac */ /* 0x000e640008000a00 */
[C---:B------:R-:W-:Y:S01]  /*4710*/  LEA.HI R177, R179.reuse, R4, RZ, 0x1c ;  /* 0x00000004b3b17211 */ /* 0x040fe200078fe0ff */
[----:B------:R-:W-:Y:S01]  /*4720*/  IMAD.IADD R179, R179, 0x1, R2 ;  /* 0x00000001b3b37824 */ /* 0x000fe200078e0202 */
[----:B------:R-:W1:Y:S01]  /*4730*/  LDC R73, c[0x0][0xb30] ;  /* 0x0002cc00ff497b82 */ /* 0x000e620000000800 */
[----:B------:R-:W-:Y:S01]  /*4740*/  UIADD3 UR42, UPT, UPT, UR43, 0x200, URZ ;  /* 0x000002002b2a7890 */ /* 0x000fe2000fffe0ff */
[----:B------:R-:W-:-:S06]  /*4750*/  LEA R177, R177, R2, 0x4 ;  /* 0x00000002b1b17211 */ /* 0x000fcc00078e20ff */
[----:B------:R-:W1:Y:S08]  /*4760*/  LDC.64 R158, c[0x0][0xb10] ;  /* 0x0002c400ff9e7b82 */ /* 0x000e700000000a00 */
[----:B------:R-:W1:Y:S08]  /*4770*/  LDC.64 R70, c[0x0][0xb18] ;  /* 0x0002c600ff467b82 */ /* 0x000e700000000a00 */
[----:B------:R-:W1:Y:S01]  /*4780*/  LDC.64 R154, c[0x0][0x888] ;  /* 0x00022200ff9a7b82 */ /* 0x000e620000000a00 */
[----:B---3--:R-:W-:-:S07]  /*4790*/  IMAD.IADD R79, R0, 0x1, R79 ;  /* 0x00000001004f7824 */ /* 0x008fce00078e024f */
[----:B------:R-:W3:Y:S08]  /*47a0*/  LDC.64 R68, c[0x0][0xb28] ;  /* 0x0002ca00ff447b82 */ /* 0x000ef00000000a00 */
[----:B------:R-:W1:Y:S08]  /*47b0*/  LDC.64 R156, c[0x0][0x890] ;  /* 0x00022400ff9c7b82 */ /* 0x000e700000000a00 */
[----:B------:R-:W1:Y:S08]  /*47c0*/  LDC.64 R152, c[0x0][0x8b0] ;  /* 0x00022c00ff987b82 */ /* 0x000e700000000a00 */
[----:B------:R-:W1:Y:S08]  /*47d0*/  LDC.64 R146, c[0x0][0x8a8] ;  /* 0x00022a00ff927b82 */ /* 0x000e700000000a00 */
[----:B--2-4-:R-:W1:Y:S02]  /*47e0*/  LDC R170, c[0x0][0x374] ;  /* 0x0000dd00ffaa7b82 */ /* 0x014e640000000800 */
.L_x_95:
[----:B------:R-:W-:Y:S02]  /*47f0*/  LEA R0, R188, UR43, 0x3 ;  /* 0x0000002bbc007c11 */ /* 0x000fe4000f8e18ff */
[----:B------:R-:W-:Y:S02]  /*4800*/  SHF.L.U32 R3, R184, 0x1f, RZ ;  /* 0x0000001fb8037819 */ /* 0x000fe400000006ff */
[----:B------:R-:W-:Y:S02]  /*4810*/  LEA R16, R188, UR43, 0x4 ;  /* 0x0000002bbc107c11 */ /* 0x000fe4000f8e20ff */
[----:B--2---:R-:W2:Y:S02]  /*4820*/  SYNCS.PHASECHK.TRANS64.TRYWAIT P0, [R0+URZ+0x70], R3 ;  /* 0x00007003000075a7 */ /* 0x004ea400080011ff */
[----:B-12---:R-:W-:Y:S05]  /*4830*/  @!P0 BRA `(.L_x_78) ;  /* 0x0000002800b48947 */ /* 0x006fea0003800000 */
.L_x_129:
[----:B------:R-:W4:Y:S01]  /*4840*/  LDC.64 R12, c[0x0][0xb10] ;  /* 0x0002c400ff0c7b82 */ /* 0x000f220000000a00 */
[----:B------:R-:W3:Y:S01]  /*4850*/  LDS.128 R16, [R16+0x100] ;  /* 0x0001000010107984 */ /* 0x000ee20000000c00 */
[----:B-1----:R-:W-:Y:S01]  /*4860*/  ISETP.NE.AND P1, PT, R73, 0x1, PT ;  /* 0x000000014900780c */ /* 0x002fe20003f25270 */
[----:B--2---:R-:W-:Y:S01]  /*4870*/  VIADD R0, R0, 0x80 ;  /* 0x0000008000007836 */ /* 0x004fe20000000000 */
[----:B------:R-:W-:Y:S04]  /*4880*/  ISETP.GE.AND P0, PT, R72, 0x1, PT ;  /* 0x000000014800780c */ /* 0x000fe80003f06270 */
[----:B------:R-:W1:Y:S01]  /*4890*/  LDC.64 R10, c[0x0][0xb18] ;  /* 0x0002c600ff0a7b82 */ /* 0x000e620000000a00 */
[----:B------:R-:W-:Y:S01]  /*48a0*/  PRMT R0, RZ, 0x654, R0 ;  /* 0x00000654ff007816 */ /* 0x000fe20000000000 */
[----:B------:R-:W-:Y:S01]  /*48b0*/  @!PT LDS RZ, [RZ] ;  /* 0x00000000fffff984 */ /* 0x000fe20000000800 */
[----:B------:R-:W-:Y:S01]  /*48c0*/  @!PT LDS RZ, [RZ] ;  /* 0x00000000fffff984 */ /* 0x000fe20000000800 */
[----:B------:R-:W-:Y:S01]  /*48d0*/  @!PT LDS RZ, [RZ] ;  /* 0x00000000fffff984 */ /* 0x000fe20000000800 */
[----:B------:R-:W-:Y:S01]  /*48e0*/  @!PT LDS RZ, [RZ] ;  /* 0x00000000fffff984 */ /* 0x000fe20000000800 */
[----:B------:R2:W-:Y:S06]  /*48f0*/  MEMBAR.ALL.CTA ;  /* 0x0000000000007992 */ /* 0x0005ec0000008000 */
[----:B--2---:R-:W2:Y:S01]  /*4900*/  FENCE.VIEW.ASYNC.S ;  /* 0x00000000000073c6 */ /* 0x004ea20000000000 */
[----:B------:R-:W1:Y:S08]  /*4910*/  @!P1 LDC R14, c[0x0][0xb20] ;  /* 0x0002c800ff0e9b82 */ /* 0x000e700000000800 */
[----:B------:R-:W1:Y:S01]  /*4920*/  @!P1 LDC R9, c[0x0][0xb0c] ;  /* 0x0002c300ff099b82 */ /* 0x000e620000000800 */
[----:B--2---:R2:W-:Y:S01]  /*4930*/  SYNCS.ARRIVE.TRANS64.RED.A1T0 RZ, [R0+URZ], RZ ;  /* 0x000000ff00ff79a7 */ /* 0x0045e200081004ff */
[----:B---3--:R-:W-:Y:S04]  /*4940*/  LOP3.LUT P4, RZ, R18, 0x1, RZ, 0xc0, !PT ;  /* 0x0000000112ff7812 */ /* 0x008fe8000788c0ff */
[----:B------:R-:W-:Y:S09]  /*4950*/  P2R R187, PR, RZ, 0x10 ;  /* 0x00000010ffbb7803 */ /* 0x000ff20000000000 */
[----:B------:R-:W-:Y:S02]  /*4960*/  @P4 MOV R77, R16 ;  /* 0x00000010004d4202 */ /* 0x000fe40000000f00 */
[----:B------:R-:W-:Y:S01]  /*4970*/  @P4 LOP3.LUT R75, R17, 0xffff, RZ, 0xc0, !PT ;  /* 0x0000ffff114b4812 */ /* 0x000fe200078ec0ff */
[----:B--2-4-:R-:W-:Y:S06]  /*4980*/  @!P0 BRA `(.L_x_79) ;  /* 0x0000000000a48947 */ /* 0x014fec0003800000 */
[----:B------:R-:W-:Y:S01]  /*4990*/  IMAD.HI.U32 R22, R170, R71, RZ ;  /* 0x00000047aa167227 */ /* 0x000fe200078e00ff */
[----:B------:R-:W-:Y:S02]  /*49a0*/  ISETP.NE.AND P0, PT, R70, 0x1, PT ;  /* 0x000000014600780c */ /* 0x000fe40003f05270 */
[----:B------:R-:W-:Y:S01]  /*49b0*/  ISETP.NE.AND P2, PT, R72, 0x1, PT ;  /* 0x000000014800780c */ /* 0x000fe20003f45270 */
[-C--:B------:R-:W-:Y:S01]  /*49c0*/  IMAD.HI.U32 R20, R171, R158.reuse, RZ ;  /* 0x0000009eab147227 */ /* 0x080fe200078e00ff */
[----:B------:R-:W-:Y:S02]  /*49d0*/  SHF.R.U32.HI R21, RZ, R169, R22 ;  /* 0x000000a9ff157219 */ /* 0x000fe40000011616 */
[----:B------:R-:W-:Y:S01]  /*49e0*/  ISETP.NE.AND P3, PT, R74, 0x1, PT ;  /* 0x000000014a00780c */ /* 0x000fe20003f65270 */
[----:B------:R-:W-:Y:S01]  /*49f0*/  IMAD.HI.U32 R26, R75, R71, RZ ;  /* 0x000000474b1a7227 */ /* 0x000fe200078e00ff */
[----:B------:R-:W-:Y:S02]  /*4a00*/  SHF.R.U32.HI R20, RZ, R159, R20 ;  /* 0x0000009fff147219 */ /* 0x000fe40000011614 */
[----:B------:R-:W-:Y:S01]  /*4a10*/  SEL R3, R170, R21, !P0 ;  /* 0x00000015aa037207 */ /* 0x000fe20004000000 */
[----:B------:R-:W-:Y:S01]  /*4a20*/  IMAD.HI.U32 R24, R77, R158, RZ ;  /* 0x0000009e4d187227 */ /* 0x000fe200078e00ff */
[----:B------:R-:W-:Y:S03]  /*4a30*/  SEL R7, R171, R20, !P3 ;  /* 0x00000014ab077207 */ /* 0x000fe60005800000 */
[-C--:B------:R-:W-:Y:S01]  /*4a40*/  IMAD.HI.U32 R20, R3, R68.reuse, RZ ;  /* 0x0000004403147227 */ /* 0x080fe200078e00ff */
[----:B------:R-:W-:Y:S03]  /*4a50*/  SHF.R.U32.HI R24, RZ, R159, R24 ;  /* 0x0000009fff187219 */ /* 0x000fe60000011618 */
[----:B------:R-:W-:Y:S01]  /*4a60*/  IMAD.HI.U32 R22, R7, R68, RZ ;  /* 0x0000004407167227 */ /* 0x000fe200078e00ff */
[----:B------:R-:W-:Y:S02]  /*4a70*/  @P2 SHF.R.U32.HI R3, RZ, R69, R20 ;  /* 0x00000045ff032219 */ /* 0x000fe40000011614 */
[----:B------:R-:W-:Y:S02]  /*4a80*/  SHF.R.U32.HI R20, RZ, R169, R26 ;  /* 0x000000a9ff147219 */ /* 0x000fe4000001161a */
[----:B------:R-:W-:Y:S01]  /*4a90*/  @P2 SHF.R.U32.HI R7, RZ, R69, R22 ;  /* 0x00000045ff072219 */ /* 0x000fe20000011616 */
[C---:B------:R-:W-:Y:S01]  /*4aa0*/  IMAD R2, R72.reuse, R3, RZ ;  /* 0x0000000348027224 */ /* 0x040fe200078e02ff */
[----:B------:R-:W-:Y:S02]  /*4ab0*/  SEL R5, R75, R20, !P0 ;  /* 0x000000144b057207 */ /* 0x000fe40004000000 */
[----:B------:R-:W-:Y:S01]  /*4ac0*/  SEL R3, R77, R24, !P3 ;  /* 0x000000184d037207 */ /* 0x000fe20005800000 */
[----:B------:R-:W-:Y:S01]  /*4ad0*/  IMAD R4, R72, R7, RZ ;  /* 0x0000000748047224 */ /* 0x000fe200078e02ff */
[C---:B------:R-:W-:Y:S01]  /*4ae0*/  ISETP.GE.AND P0, PT, R5.reuse, R2, PT ;  /* 0x000000020500720c */ /* 0x040fe20003f06270 */
[----:B------:R-:W-:Y:S03]  /*4af0*/  IMAD.HI.U32 R6, R5, R68, RZ ;  /* 0x0000004405067227 */ /* 0x000fe600078e00ff */
[----:B------:R-:W-:Y:S01]  /*4b00*/  ISETP.GE.OR P0, PT, R3, R4, P0 ;  /* 0x000000040300720c */ /* 0x000fe20000706670 */
[----:B------:R-:W-:Y:S01]  /*4b10*/  IMAD.MOV R4, RZ, RZ, -R3 ;  /* 0x000000ffff047224 */ /* 0x000fe200078e0a03 */
[-C--:B------:R-:W-:Y:S03]  /*4b20*/  SHF.R.U32.HI R6, RZ, R69.reuse, R6 ;  /* 0x00000045ff067219 */ /* 0x080fe60000011606 */
[----:B------:R-:W-:Y:S01]  /*4b30*/  IMAD R77, R74, R4, R77 ;  /* 0x000000044a4d7224 */ /* 0x000fe200078e024d */
[----:B------:R-:W-:Y:S05]  /*4b40*/  SEL R15, R5, R6, !P2 ;  /* 0x00000006050f7207 */ /* 0x000fea0005000000 */
[----:B------:R-:W-:Y:S02]  /*4b50*/  IMAD.MOV R6, RZ, RZ, -R15 ;  /* 0x000000ffff067224 */ /* 0x000fe400078e0a0f */
[C---:B------:R-:W-:Y:S04]  /*4b60*/  @!P0 IMAD.HI.U32 R2, R3.reuse, R68, RZ ;  /* 0x0000004403028227 */ /* 0x040fe800078e00ff */
[----:B------:R-:W-:Y:S01]  /*4b70*/  IMAD R6, R72, R6, R5 ;  /* 0x0000000648067224 */ /* 0x000fe200078e0205 */
[----:B------:R-:W-:Y:S04]  /*4b80*/  @!P0 SHF.R.U32.HI R2, RZ, R69, R2 ;  /* 0x00000045ff028219 */ /* 0x000fe80000011602 */
[----:B------:R-:W-:Y:S02]  /*4b90*/  @!P0 SEL R0, R3, R2, !P2 ;  /* 0x0000000203008207 */ /* 0x000fe40005000000 */
[----:B------:R-:W-:Y:S02]  /*4ba0*/  IADD3 R2, PT, PT, -R5, RZ, RZ ;  /* 0x000000ff05027210 */ /* 0x000fe40007ffe1ff */
[----:B------:R-:W-:Y:S01]  /*4bb0*/  @!P0 IADD3 R8, PT, PT, R15, -R0, RZ ;  /* 0x800000000f088210 */ /* 0x000fe20007ffe0ff */
[----:B------:R-:W-:Y:S02]  /*4bc0*/  @!P0 IMAD R0, R7, R6, R0 ;  /* 0x0000000607008224 */ /* 0x000fe400078e0200 */
[----:B------:R-:W-:Y:S02]  /*4bd0*/  IMAD R75, R70, R2, R75 ;  /* 0x00000002464b7224 */ /* 0x000fe400078e024b */
[----:B------:R-:W-:Y:S02]  /*4be0*/  @!P0 IMAD R5, R8, R72, R3 ;  /* 0x0000004808058224 */ /* 0x000fe400078e0203 */
[----:B------:R-:W-:Y:S04]  /*4bf0*/  @!P0 IMAD.MOV.U32 R3, RZ, RZ, R0 ;  /* 0x000000ffff038224 */ /* 0x000fe800078e0000 */
[----:B------:R-:W-:Y:S02]  /*4c00*/  IMAD R77, R3, R74, R77 ;  /* 0x0000004a034d7224 */ /* 0x000fe400078e024d */
[----:B------:R-:W-:Y:S07]  /*4c10*/  IMAD R75, R5, R70, R75 ;  /* 0x00000046054b7224 */ /* 0x000fee00078e024b */
.L_x_79:
[----:B------:R-:W-:Y:S01]  /*4c20*/  @!P1 IMAD.HI.U32 R0, R77, R12, RZ ;  /* 0x0000000c4d009227 */ /* 0x000fe200078e00ff */
[----:B-1----:R-:W-:Y:S01]  /*4c30*/  @!P1 ISETP.NE.AND P0, PT, R10, 0x1, PT ;  /* 0x000000010a00980c */ /* 0x002fe20003f05270 */
[----:B------:R-:W-:Y:S01]  /*4c40*/  ULOP3.LUT UP0, URZ, UR42, 0x1b0, URZ, 0xc0, !UPT ;  /* 0x000001b02aff7892 */ /* 0x000fe2000f80c0ff */
[----:B------:R-:W-:Y:S01]  /*4c50*/  @!P1 ISETP.NE.AND P2, PT, R9, 0x1, PT ;  /* 0x000000010900980c */ /* 0x000fe20003f45270 */
[----:B------:R-:W-:Y:S01]  /*4c60*/  @!P1 IMAD.HI.U32 R3, R75, R11, RZ ;  /* 0x0000000b4b039227 */ /* 0x000fe200078e00ff */
[----:B------:R-:W-:Y:S02]  /*4c70*/  @!P1 SHF.R.U32.HI R0, RZ, R13, R0 ;  /* 0x0000000dff009219 */ /* 0x000fe40000011600 */
[----:B------:R-:W-:Y:S01]  /*4c80*/  @P4 SHF.R.U32.HI R182, RZ, 0x10, R17 ;  /* 0x00000010ffb64819 */ /* 0x000fe20000011611 */
[----:B------:R-:W-:Y:S01]  /*4c90*/  VIADD R188, R188, 0x1 ;  /* 0x00000001bcbc7836 */ /* 0x000fe20000000000 */
[----:B------:R-:W-:Y:S02]  /*4ca0*/  @!P1 SHF.R.U32.HI R2, RZ, R14, R3 ;  /* 0x0000000eff029219 */ /* 0x000fe40000011603 */
[----:B------:R-:W-:Y:S02]  /*4cb0*/  @!P1 SEL R3, R77, R0, !P2 ;  /* 0x000000004d039207 */ /* 0x000fe40005000000 */
[----:B------:R-:W-:Y:S05]  /*4cc0*/  @!P1 SEL R2, R75, R2, !P0 ;  /* 0x000000024b029207 */ /* 0x000fea0004000000 */
[----:B------:R-:W-:Y:S02]  /*4cd0*/  @!P1 IMAD.IADD R0, R2, 0x1, -R3 ;  /* 0x0000000102009824 */ /* 0x000fe400078e0a03 */
[----:B------:R-:W-:Y:S02]  /*4ce0*/  @!P1 IMAD.IADD R2, R3, 0x1, -R2 ;  /* 0x0000000103029824 */ /* 0x000fe400078e0a02 */
[----:B------:R-:W-:Y:S02]  /*4cf0*/  @!P1 IMAD R77, R0, R9, R77 ;  /* 0x00000009004d9224 */ /* 0x000fe400078e024d */
[----:B------:R-:W-:Y:S01]  /*4d00*/  @!P1 IMAD R75, R2, R10, R75 ;  /* 0x0000000a024b9224 */ /* 0x000fe200078e024b */
[----:B------:R-:W-:Y:S06]  /*4d10*/  BRA.U !UP0, `(.L_x_80) ;  /* 0x0000000108407547 */ /* 0x000fec000b800000 */
[----:B------:R-:W1:Y:S01]  /*4d20*/  LDCU.64 UR8, c[0x4][0x80] ;  /* 0x01001000ff0877ac */ /* 0x000e620008000a00 */
[----:B------:R-:W-:Y:S01]  /*4d30*/  MOV R3, 0x0 ;  /* 0x0000000000037802 */ /* 0x000fe20000000f00 */
[----:B------:R-:W-:Y:S02]  /*4d40*/  HFMA2 R12, -RZ, RZ, 0, 5.9604644775390625e-08 ;  /* 0x00000001ff0c7431 */ /* 0x000fe400000001ff */
[----:B------:R-:W-:Y:S02]  /*4d50*/  IMAD.MOV.U32 R8, RZ, RZ, 0x70 ;  /* 0x00000070ff087424 */ /* 0x000fe400078e00ff */
[----:B------:R-:W-:Y:S01]  /*4d60*/  IMAD.MOV.U32 R13, RZ, RZ, RZ ;  /* 0x000000ffff0d7224 */ /* 0x000fe200078e00ff */
[----:B------:R-:W2:Y:S01]  /*4d70*/  LDCU.64 UR6, c[0x4][0x88] ;  /* 0x01001100ff0677ac */ /* 0x000ea20008000a00 */
[----:B------:R-:W3:Y:S01]  /*4d80*/  LDC.64 R2, c[0x4][R3] ;  /* 0x0100000003027b82 */ /* 0x000ee20000000a00 */
[----:B------:R-:W4:Y:S01]  /*4d90*/  LDCU.64 UR4, c[0x4][0x8] ;  /* 0x01000100ff0477ac */ /* 0x000f220008000a00 */
[----:B-1----:R-:W-:Y:S01]  /*4da0*/  MOV R5, UR9 ;  /* 0x0000000900057c02 */ /* 0x002fe20008000f00 */
[----:B------:R-:W-:Y:S01]  /*4db0*/  IMAD.U32 R4, RZ, RZ, UR8 ;  /* 0x00000008ff047e24 */ /* 0x000fe2000f8e00ff */
[----:B--2---:R-:W-:Y:S01]  /*4dc0*/  MOV R7, UR7 ;  /* 0x0000000700077c02 */ /* 0x004fe20008000f00 */
[----:B------:R-:W-:Y:S01]  /*4dd0*/  IMAD.U32 R6, RZ, RZ, UR6 ;  /* 0x00000006ff067e24 */ /* 0x000fe2000f8e00ff */
[----:B----4-:R-:W-:Y:S01]  /*4de0*/  MOV R11, UR5 ;  /* 0x00000005000b7c02 */ /* 0x010fe20008000f00 */
[----:B------:R-:W-:Y:S02]  /*4df0*/  IMAD.U32 R10, RZ, RZ, UR4 ;  /* 0x00000004ff0a7e24 */ /* 0x000fe4000f8e00ff */
[----:B------:R-:W-:Y:S07]  /*4e00*/  LEPC R20, `(.L_x_80) ;  /* 0x000000001014794e */ /* 0x000fee0000000000 */
[----:B---3-5:R-:W-:Y:S05]  /*4e10*/  CALL.ABS.NOINC R2 ;  /* 0x0000000002007343 */ /* 0x028fea0003c00000 */
.L_x_80:
[----:B------:R-:W-:Y:S01]  /*4e20*/  LOP3.LUT P0, RZ, R186, 0x1b0, RZ, 0xc0, !PT ;  /* 0x000001b0baff7812 */ /* 0x000fe2000780c0ff */
[----:B------:R-:W-:Y:S11]  /*4e30*/  BSSY.RECONVERGENT B6, `(.L_x_81) ;  /* 0x0000013000067945 */ /* 0x000ff60003800200 */
[----:B------:R-:W-:Y:S01]  /*4e40*/  @!UPT UIADD3 URZ, UPT, UPT, URZ, URZ, URZ ;  /* 0x000000fffffff290 */ /* 0x000fe2000fffe0ff */
[----:B------:R-:W-:Y:S05]  /*4e50*/  @!P0 BRA `(.L_x_82) ;  /* 0x0000000000408947 */ /* 0x000fea0003800000 */
        /* <DEDUP_REMOVED lines=16> */
.L_x_82:
[----:B------:R-:W-:Y:S05]  /*4f60*/  BSYNC.RECONVERGENT B6 ;  /* 0x0000000000067941 */ /* 0x000fea0003800200 */
.L_x_81:
[----:B------:R-:W-:Y:S01]  /*4f70*/  ISETP.NE.U32.AND P3, PT, R156, RZ, PT ;  /* 0x000000ff9c00720c */ /* 0x000fe20003f65070 */
[----:B------:R-:W-:Y:S01]  /*4f80*/  UISETP.NE.AND UP1, UPT, UR44, URZ, UPT ;  /* 0x000000ff2c00728c */ /* 0x000fe2000bf25270 */
[----:B------:R-:W-:Y:S02]  /*4f90*/  ISETP.NE.U32.AND P4, PT, R152, RZ, PT ;  /* 0x000000ff9800720c */ /* 0x000fe40003f85070 */
[----:B------:R-:W-:Y:S02]  /*4fa0*/  ISETP.NE.AND.EX P3, PT, R157, RZ, PT, P3 ;  /* 0x000000ff9d00720c */ /* 0x000fe40003f65330 */
[----:B------:R-:W-:Y:S02]  /*4fb0*/  PLOP3.LUT P1, PT, PT, PT, PT, 0x8, 0x80 ;  /* 0x000000000080781c */ /* 0x000fe40003f2e170 */
[----:B------:R-:W-:Y:S02]  /*4fc0*/  PLOP3.LUT P0, PT, PT, PT, UP1, 0x80, 0x8 ;  /* 0x000000000008781c */ /* 0x000fe40003f0f018 */
[----:B------:R-:W-:Y:S02]  /*4fd0*/  ISETP.NE.AND.EX P4, PT, R153, RZ, PT, P4 ;  /* 0x000000ff9900720c */ /* 0x000fe40003f85340 */
[----:B------:R-:W1:Y:S09]  /*4fe0*/  @UP1 LDCU.64 UR4, c[0x0][0x888] ;  /* 0x00011100ff0417ac */ /* 0x000e720008000a00 */
[----:B------:R-:W-:Y:S01]  /*4ff0*/  @P0 PLOP3.LUT P1, PT, P3, PT, PT, 0x80, 0x8 ;  /* 0x000000000008081c */ /* 0x000fe20001f2f070 */
[----:B-1----:R-:W-:Y:S04]  /*5000*/  @UP1 UISETP.NE.U32.AND UP0, UPT, UR4, URZ, UPT ;  /* 0x000000ff0400128c */ /* 0x002fe8000bf05070 */
[----:B------:R-:W-:Y:S04]  /*5010*/  @UP1 UISETP.NE.AND.EX UP0, UPT, UR5, URZ, UPT, UP0 ;  /* 0x000000ff0500128c */ /* 0x000fe8000bf05300 */
[----:B------:R-:W-:Y:S01]  /*5020*/  @UP1 USEL UR4, URZ, 0xffffffff, UP0 ;  /* 0xffffffffff041887 */ /* 0x000fe20008000000 */
[----:B------:R-:W-:Y:S11]  /*5030*/  @!P3 BRA `(.L_x_83) ;  /* 0x00000000002cb947 */ /* 0x000ff60003800000 */
[----:B------:R-:W-:Y:S01]  /*5040*/  ISETP.NE.U32.AND P2, PT, R154, RZ, PT ;  /* 0x000000ff9a00720c */ /* 0x000fe20003f45070 */
[----:B------:R-:W-:Y:S03]  /*5050*/  IMAD.MOV.U32 R168, RZ, RZ, 0x1 ;  /* 0x00000001ffa87424 */ /* 0x000fe600078e00ff */
[----:B------:R-:W-:Y:S11]  /*5060*/  ISETP.NE.AND.EX P2, PT, R155, RZ, PT, P2 ;  /* 0x000000ff9b00720c */ /* 0x000ff60003f45320 */
[----:B------:R-:W-:Y:S02]  /*5070*/  @!UPT UIADD3 URZ, UPT, UPT, URZ, URZ, URZ ;  /* 0x000000fffffff290 */ /* 0x000fe4000fffe0ff */
[----:B------:R-:W1:Y:S01]  /*5080*/  @P2 LDC.64 R2, c[0x0][0x888] ;  /* 0x00022200ff022b82 */ /* 0x000e620000000a00 */
[----:B------:R-:W-:Y:S04]  /*5090*/  @P2 IMAD R0, R156, UR36, RZ ;  /* 0x000000249c002c24 */ /* 0x000fe8000f8e02ff */
[----:B-1----:R-:W-:Y:S04]  /*50a0*/  @P2 IMAD.WIDE R2, R0, 0x4, R2 ;  /* 0x0000000400022825 */ /* 0x002fe800078e0202 */
[----:B------:R-:W-:Y:S01]  /*50b0*/  HFMA2 R0, -RZ, RZ, 0, 5.9604644775390625e-08 ;  /* 0x00000001ff007431 */ /* 0x000fe200000001ff */
[----:B-----5:R1:W5:Y:S04]  /*50c0*/  @P2 LDG.E R80, desc[UR40][R2.64] ;  /* 0x0000002802502981 */ /* 0x020368000c1e1900 */
[----:B------:R-:W-:Y:S01]  /*50d0*/  @!P2 PRMT R168, R0, 0x7610, R168 ;  /* 0x0000761000a8a816 */ /* 0x000fe200000000a8 */
[----:B-1----:R-:W2:Y:S06]  /*50e0*/  @!P2 LDC R80, c[0x0][0x880] ;  /* 0x00022000ff50ab82 */ /* 0x002eac0000000800 */
.L_x_83:
[----:B------:R-:W-:Y:S05]  /*50f0*/  @!P4 BRA `(.L_x_84) ;  /* 0x000000000020c947 */ /* 0x000fea0003800000 */
[----:B------:R-:W-:Y:S04]  /*5100*/  ISETP.NE.U32.AND P2, PT, R146, RZ, PT ;  /* 0x000000ff9200720c */ /* 0x000fe80003f45070 */
[----:B------:R-:W-:Y:S11]  /*5110*/  ISETP.NE.AND.EX P2, PT, R147, RZ, PT, P2 ;  /* 0x000000ff9300720c */ /* 0x000ff60003f45320 */
[----:B------:R-:W-:Y:S02]  /*5120*/  @!UPT UIADD3 URZ, UPT, UPT, URZ, URZ, URZ ;  /* 0x000000fffffff290 */ /* 0x000fe4000fffe0ff */
[----:B------:R-:W1:Y:S01]  /*5130*/  @P2 LDC.64 R2, c[0x0][0x8a8] ;  /* 0x00022a00ff022b82 */ /* 0x000e620000000a00 */
[----:B------:R-:W-:Y:S04]  /*5140*/  @P2 IMAD R0, R152, UR36, RZ ;  /* 0x0000002498002c24 */ /* 0x000fe8000f8e02ff */
[----:B-1----:R-:W-:Y:S05]  /*5150*/  @P2 IMAD.WIDE R2, R0, 0x4, R2 ;  /* 0x0000000400022825 */ /* 0x002fea00078e0202 */
[----:B-----5:R1:W5:Y:S02]  /*5160*/  @P2 LDG.E R78, desc[UR40][R2.64] ;  /* 0x00000028024e2981 */ /* 0x020364000c1e1900 */
[----:B-1----:R-:W3:Y:S02]  /*5170*/  @!P2 LDC R78, c[0x0][0x8a0] ;  /* 0x00022800ff4eab82 */ /* 0x002ee40000000800 */
.L_x_84:
[----:B--2--5:R-:W-:Y:S01]  /*5180*/  @P0 ISETP.NE.AND P4, PT, R80, RZ, PT ;  /* 0x000000ff5000020c */ /* 0x024fe20003f85270 */
[----:B------:R-:W-:Y:S01]  /*5190*/  IMAD.U32 R0, RZ, RZ, UR4 ;  /* 0x00000004ff007e24 */ /* 0x000fe2000f8e00ff */
[----:B------:R-:W-:Y:S01]  /*51a0*/  @P0 LOP3.LUT P2, RZ, R168, 0xff, RZ, 0xc0, !PT ;  /* 0x000000ffa8ff0812 */ /* 0x000fe2000784c0ff */
[----:B------:R-:W-:Y:S01]  /*51b0*/  BSSY B1, `(.L_x_85) ;  /* 0x000003d000017945 */ /* 0x000fe20003800000 */
[----:B------:R-:W-:Y:S01]  /*51c0*/  @P0 SEL R3, RZ, 0xffffffff, P4 ;  /* 0xffffffffff030807 */ /* 0x000fe20002000000 */
[C---:B------:R-:W-:Y:S01]  /*51d0*/  IMAD R64, R76.reuse, 0x40, R79 ;  /* 0x000000404c407824 */ /* 0x040fe200078e024f */
[----:B------:R-:W-:Y:S02]  /*51e0*/  LEA R148, R76, UR43, 0x3 ;  /* 0x0000002b4c947c11 */ /* 0x000fe4000f8e18ff */
[----:B------:R-:W-:Y:S02]  /*51f0*/  CS2R R102, SRZ ;  /* 0x0000000000667805 */ /* 0x000fe4000001ff00 */
[----:B------:R-:W-:Y:S02]  /*5200*/  @P1 SEL R3, R0, R3, !P2 ;  /* 0x0000000300031207 */ /* 0x000fe40005000000 */
[----:B------:R-:W-:Y:S02]  /*5210*/  CS2R R100, SRZ ;  /* 0x0000000000647805 */ /* 0x000fe4000001ff00 */
[----:B------:R-:W-:Y:S02]  /*5220*/  SHF.L.U32 R5, R185, 0x1f, RZ ;  /* 0x0000001fb9057819 */ /* 0x000fe400000006ff */
[----:B------:R-:W-:Y:S02]  /*5230*/  CS2R R98, SRZ ;  /* 0x0000000000627805 */ /* 0x000fe4000001ff00 */
[----:B------:R-:W-:Y:S02]  /*5240*/  @P0 LOP3.LUT R3, R3, 0x1, RZ, 0xc0, !PT ;  /* 0x0000000103030812 */ /* 0x000fe400078ec0ff */
[----:B------:R-:W-:Y:S02]  /*5250*/  CS2R R96, SRZ ;  /* 0x0000000000607805 */ /* 0x000fe4000001ff00 */
[----:B------:R-:W-:Y:S02]  /*5260*/  PLOP3.LUT P5, PT, PT, PT, PT, 0x8, 0x80 ;  /* 0x000000000080781c */ /* 0x000fe40003fae170 */
[----:B------:R-:W-:Y:S02]  /*5270*/  CS2R R94, SRZ ;  /* 0x00000000005e7805 */ /* 0x000fe4000001ff00 */
[----:B------:R-:W-:Y:S02]  /*5280*/  ISETP.NE.U32.OR P1, PT, R3, 0x1, !P0 ;  /* 0x000000010300780c */ /* 0x000fe40004725470 */
[----:B------:R-:W-:Y:S02]  /*5290*/  CS2R R92, SRZ ;  /* 0x00000000005c7805 */ /* 0x000fe4000001ff00 */
[----:B------:R-:W-:Y:S02]  /*52a0*/  CS2R R90, SRZ ;  /* 0x00000000005a7805 */ /* 0x000fe4000001ff00 */
[----:B------:R-:W-:Y:S07]  /*52b0*/  CS2R R88, SRZ ;  /* 0x0000000000587805 */ /* 0x000fee000001ff00 */
[----:B------:R-:W-:Y:S04]  /*52c0*/  @P1 SHF.L.U32 R2, R183, 0x1f, RZ ;  /* 0x0000001fb7021819 */ /* 0x000fe800000006ff */
[----:B------:R-:W1:Y:S01]  /*52d0*/  @P1 SYNCS.PHASECHK.TRANS64.TRYWAIT P0, [UR43+0x50], R2 ;  /* 0x00005002ff0015a7 */ /* 0x000e62000800112b */
[----:B------:R2:W4:Y:S01]  /*52e0*/  SYNCS.PHASECHK.TRANS64.TRYWAIT P4, [R148+URZ+0x90], R5 ;  /* 0x00009005940075a7 */ /* 0x00052200080811ff */
[----:B-1----:R-:W-:Y:S01]  /*52f0*/  @P1 PLOP3.LUT P5, PT, P0, PT, PT, 0x8, 0x80 ;  /* 0x000000000080181c */ /* 0x002fe200007ae170 */
[----:B------:R-:W-:Y:S01]  /*5300*/  @!UPT UIADD3 URZ, UPT, UPT, URZ, URZ, URZ ;  /* 0x000000fffffff290 */ /* 0x000fe2000fffe0ff */
[----:B--2-4-:R-:W-:Y:S11]  /*5310*/  @!P1 BRA `(.L_x_86) ;  /* 0x0000000000989947 */ /* 0x014ff60003800000 */
[----:B------:R-:W-:Y:S01]  /*5320*/  ISETP.NE.U32.AND P0, PT, RZ, UR38, PT ;  /* 0x00000026ff007c0c */ /* 0x000fe2000bf05070 */
[----:B------:R-:W-:Y:S01]  /*5330*/  BSSY B0, `(.L_x_87) ;  /* 0x0000016000007945 */ /* 0x000fe20003800000 */
[----:B------:R-:W-:Y:S02]  /*5340*/  ISETP.NE.AND P2, PT, R80, RZ, PT ;  /* 0x000000ff5000720c */ /* 0x000fe40003f45270 */
[----:B------:R-:W-:Y:S02]  /*5350*/  CS2R R90, SRZ ;  /* 0x00000000005a7805 */ /* 0x000fe4000001ff00 */
[----:B------:R-:W-:Y:S02]  /*5360*/  ISETP.NE.AND.EX P0, PT, RZ, UR39, PT, P0 ;  /* 0x00000027ff007c0c */ /* 0x000fe4000bf05300 */
[----:B------:R-:W-:Y:S02]  /*5370*/  CS2R R88, SRZ ;  /* 0x0000000000587805 */ /* 0x000fe4000001ff00 */
[----:B------:R-:W-:Y:S02]  /*5380*/  LOP3.LUT P1, RZ, R168, 0xff, RZ, 0xc0, !PT ;  /* 0x000000ffa8ff7812 */ /* 0x000fe4000782c0ff */
[----:B------:R-:W-:Y:S02]  /*5390*/  CS2R R94, SRZ ;  /* 0x00000000005e7805 */ /* 0x000fe4000001ff00 */
[----:B------:R-:W-:Y:S02]  /*53a0*/  SEL R0, RZ, 0xffffffff, P2 ;  /* 0xffffffffff007807 */ /* 0x000fe40001000000 */
[----:B------:R-:W-:Y:S02]  /*53b0*/  CS2R R92, SRZ ;  /* 0x00000000005c7805 */ /* 0x000fe4000001ff00 */
[----:B------:R-:W-:Y:S02]  /*53c0*/  SEL R3, RZ, 0xffffffff, P0 ;  /* 0xffffffffff037807 */ /* 0x000fe40000000000 */
[----:B------:R-:W-:Y:S02]  /*53d0*/  CS2R R98, SRZ ;  /* 0x0000000000627805 */ /* 0x000fe4000001ff00 */
[----:B------:R-:W-:Y:S02]  /*53e0*/  CS2R R96, SRZ ;  /* 0x0000000000607805 */ /* 0x000fe4000001ff00 */
[----:B------:R-:W-:Y:S02]  /*53f0*/  CS2R R102, SRZ ;  /* 0x0000000000667805 */ /* 0x000fe4000001ff00 */
[----:B------:R-:W-:Y:S02]  /*5400*/  @P3 SEL R0, R3, R0, !P1 ;  /* 0x0000000003003207 */ /* 0x000fe40004800000 */
[----:B------:R-:W-:Y:S02]  /*5410*/  CS2R R100, SRZ ;  /* 0x0000000000647805 */ /* 0x000fe4000001ff00 */
[----:B------:R-:W-:Y:S04]  /*5420*/  LOP3.LUT R0, R0, 0x1, RZ, 0xc0, !PT ;  /* 0x0000000100007812 */ /* 0x000fe800078ec0ff */
[----:B------:R-:W-:Y:S01]  /*5430*/  ISETP.NE.U32.AND P0, PT, R0, 0x1, PT ;  /* 0x000000010000780c */ /* 0x000fe20003f05070 */
[----:B------:R-:W-:Y:S01]  /*5440*/  @!UPT UIADD3 URZ, UPT, UPT, URZ, URZ, URZ ;  /* 0x000000fffffff290 */ /* 0x000fe2000fffe0ff */
[----:B------:R-:W-:Y:S11]  /*5450*/  @!P5 BRA `(.L_x_88) ;  /* 0x00000000000cd947 */ /* 0x000ff60003800000 */
[----:B------:R-:W-:Y:S04]  /*5460*/  SHF.L.U32 R3, R183, 0x1f, RZ ;  /* 0x0000001fb7037819 */ /* 0x000fe800000006ff */
[----:B------:R-:W1:Y:S02]  /*5470*/  SYNCS.PHASECHK.TRANS64.TRYWAIT P1, [UR43+0x50], R3 ;  /* 0x00005003ff0075a7 */ /* 0x000e64000802112b */
[----:B-1----:R-:W-:Y:S05]  /*5480*/  @!P1 BRA `(.L_x_89) ;  /* 0x0000001c00b49947 */ /* 0x002fea0003800000 */
.L_x_88:
[----:B------:R-:W-:Y:S05]  /*5490*/  BSYNC B0 ;  /* 0x0000000000007941 */ /* 0x000fea0003800000 */
.L_x_87:
[----:B------:R2:W4:Y:S01]  /*54a0*/  @P0 LDS.128 R88, [R180+UR43+0x200] ;  /* 0x0002002bb4580984 */ /* 0x0005220008000c00 */
[----:B------:R-:W-:Y:S01]  /*54b0*/  UIADD3 UR4, UPT, UPT, UR43, 0x58, URZ ;  /* 0x000000582b047890 */ /* 0x000fe2000fffe0ff */
[----:B------:R-:W-:Y:S02]  /*54c0*/  LOP3.LUT R183, R183, 0x1, RZ, 0x3c, !PT ;  /* 0x00000001b7b77812 */ /* 0x000fe400078e3cff */
[----:B------:R2:W1:Y:S01]  /*54d0*/  @P0 LDS.128 R92, [R179+0x200] ;  /* 0x00020000b35c0984 */ /* 0x0004620000000c00 */
[----:B------:R-:W-:Y:S03]  /*54e0*/  UPRMT UR4, UR37, 0x654, UR4 ;  /* 0x0000065425047896 */ /* 0x000fe60008000004 */
[----:B------:R2:W1:Y:S04]  /*54f0*/  @P0 LDS.128 R96, [R178+0x200] ;  /* 0x00020000b2600984 */ /* 0x0004680000000c00 */
[----:B------:R2:W1:Y:S01]  /*5500*/  @P0 LDS.128 R100, [R177+0x200] ;  /* 0x00020000b1640984 */ /* 0x0004620000000c00 */
[----:B------:R-:W-:Y:S01]  /*5510*/  @!PT LDS RZ, [RZ] ;  /* 0x00000000fffff984 */ /* 0x000fe20000000800 */
[----:B------:R-:W-:Y:S01]  /*5520*/  @!PT LDS RZ, [RZ] ;  /* 0x00000000fffff984 */ /* 0x000fe20000000800 */
[----:B------:R-:W-:Y:S01]  /*5530*/  @!PT LDS RZ, [RZ] ;  /* 0x00000000fffff984 */ /* 0x000fe20000000800 */
[----:B------:R-:W-:Y:S01]  /*5540*/  @!PT LDS RZ, [RZ] ;  /* 0x00000000fffff984 */ /* 0x000fe20000000800 */
[----:B------:R5:W-:Y:S06]  /*5550*/  MEMBAR.ALL.CTA ;  /* 0x0000000000007992 */ /* 0x000bec0000008000 */
[----:B-----5:R-:W5:Y:S02]  /*5560*/  FENCE.VIEW.ASYNC.S ;  /* 0x00000000000073c6 */ /* 0x020f640000000000 */
[----:B-----5:R-:W-:Y:S01]  /*5570*/  SYNCS.ARRIVE.TRANS64.RED.A1T0 RZ, [UR4], RZ ;  /* 0x000000ffffff79a7 */ /* 0x020fe20008100404 */
.L_x_86:
[----:B------:R-:W-:Y:S05]  /*5580*/  BSYNC B1 ;  /* 0x0000000000017941 */ /* 0x000fea0003800000 */
.L_x_85:
[----:B-1----:R-:W-:Y:S04]  /*5590*/  SHF.R.U32.HI R0, RZ, 0x15, R64 ;  /* 0x00000015ff007819 */ /* 0x002fe80000011640 */
[----:B------:R-:W-:Y:S01]  /*55a0*/  LOP3.LUT P0, RZ, R0, 0x3, R181, 0x48, !PT ;  /* 0x0000000300ff7812 */ /* 0x000fe200078048b5 */
[----:B------:R-:W-:Y:S01]  /*55b0*/  @!UPT UIADD3 URZ, UPT, UPT, URZ, URZ, URZ ;  /* 0x000000fffffff290 */ /* 0x000fe2000fffe0ff */
[----:B------:R-:W-:Y:S11]  /*55c0*/  @P4 BRA `(.L_x_90) ;  /* 0x0000000000084947 */ /* 0x000ff60003800000 */
[----:B------:R-:W1:Y:S02]  /*55d0*/  SYNCS.PHASECHK.TRANS64.TRYWAIT P1, [R148+URZ+0x90], R5 ;  /* 0x00009005940075a7 */ /* 0x000e6400080211ff */
[----:B-1----:R-:W-:Y:S05]  /*55e0*/  @!P1 BRA `(.L_x_91) ;  /* 0x0000001c00749947 */ /* 0x002fea0003800000 */
.L_x_90:
[----:B------:R-:W-:Y:S05]  /*55f0*/  @!P0 BRA `(.L_x_92) ;  /* 0x0000000000408947 */ /* 0x000fea0003800000 */
[----:B------:R-:W1:Y:S01]  /*5600*/  LDCU.64 UR8, c[0x4][0x70] ;  /* 0x01000e00ff0877ac */ /* 0x000e620008000a00 */
[----:B------:R-:W-:Y:S01]  /*5610*/  MOV R3, 0x0 ;  /* 0x0000000000037802 */ /* 0x000fe20000000f00 */
[----:B------:R-:W-:Y:S02]  /*5620*/  HFMA2 R12, -RZ, RZ, 0, 5.9604644775390625e-08 ;  /* 0x00000001ff0c7431 */ /* 0x000fe400000001ff */
[----:B------:R-:W-:Y:S02]  /*5630*/  IMAD.MOV.U32 R8, RZ, RZ, 0x192 ;  /* 0x00000192ff087424 */ /* 0x000fe400078e00ff */
[----:B------:R-:W-:Y:S01]  /*5640*/  IMAD.MOV.U32 R13, RZ, RZ, RZ ;  /* 0x000000ffff0d7224 */ /* 0x000fe200078e00ff */
[----:B------:R-:W5:Y:S01]  /*5650*/  LDCU.64 UR6, c[0x4][0x78] ;  /* 0x01000f00ff0677ac */ /* 0x000f620008000a00 */
[----:B------:R-:W2:Y:S01]  /*5660*/  LDC.64 R2, c[0x4][R3] ;  /* 0x0100000003027b82 */ /* 0x000ea20000000a00 */
[----:B------:R-:W3:Y:S01]  /*5670*/  LDCU.64 UR4, c[0x4][0x10] ;  /* 0x01000200ff0477ac */ /* 0x000ee20008000a00 */
[----:B-1----:R-:W-:Y:S01]  /*5680*/  MOV R5, UR9 ;  /* 0x0000000900057c02 */ /* 0x002fe20008000f00 */
[----:B------:R-:W-:Y:S01]  /*5690*/  IMAD.U32 R4, RZ, RZ, UR8 ;  /* 0x00000008ff047e24 */ /* 0x000fe2000f8e00ff */
[----:B-----5:R-:W-:Y:S01]  /*56a0*/  MOV R7, UR7 ;  /* 0x0000000700077c02 */ /* 0x020fe20008000f00 */
[----:B------:R-:W-:Y:S01]  /*56b0*/  IMAD.U32 R6, RZ, RZ, UR6 ;  /* 0x00000006ff067e24 */ /* 0x000fe2000f8e00ff */
[----:B---3--:R-:W-:Y:S01]  /*56c0*/  MOV R11, UR5 ;  /* 0x00000005000b7c02 */ /* 0x008fe20008000f00 */
[----:B------:R-:W-:Y:S02]  /*56d0*/  IMAD.U32 R10, RZ, RZ, UR4 ;  /* 0x00000004ff0a7e24 */ /* 0x000fe4000f8e00ff */
[----:B------:R-:W-:Y:S07]  /*56e0*/  LEPC R20, `(.L_x_92) ;  /* 0x000000001014794e */ /* 0x000fee0000000000 */
[----:B--2-4-:R-:W-:Y:S05]  /*56f0*/  CALL.ABS.NOINC R2 ;  /* 0x0000000002007343 */ /* 0x014fea0003c00000 */
.L_x_92:
[----:B------:R-:W-:Y:S01]  /*5700*/  LOP3.LUT P0, RZ, R176, 0x60, RZ, 0xc0, !PT ;  /* 0x00000060b0ff7812 */ /* 0x000fe2000780c0ff */
[----:B------:R-:W-:Y:S05]  /*5710*/  WARPSYNC.ALL ;  /* 0x0000000000007948 */ /* 0x000fea0003800000 */
[----:B----4-:R-:W-:Y:S01]  /*5720*/  IMAD.U32 R141, R90, 0x10000, RZ ;  /* 0x000100005a8d7824 */ /* 0x010fe200078e00ff */
[----:B------:R-:W-:Y:S01]  /*5730*/  R2UR UR4, R64 ;  /* 0x00000000400472ca */ /* 0x000fe200000e0000 */
[----:B------:R-:W-:Y:S01]  /*5740*/  IMAD.U32 R136, R92, 0x10000, RZ ;  /* 0x000100005c887824 */ /* 0x000fe200078e00ff */
[C---:B------:R-:W-:Y:S01]  /*5750*/  SHF.L.U32 R82, R88.reuse, 0x10, RZ ;  /* 0x0000001058527819 */ /* 0x040fe200000006ff */
[----:B------:R-:W-:Y:S01]  /*5760*/  IMAD.U32 R121, R97, 0x10000, RZ ;  /* 0x0001000061797824 */ /* 0x000fe200078e00ff */
[----:B------:R-:W-:Y:S01]  /*5770*/  PRMT R81, R88, 0x8880, RZ ;  /* 0x0000888058517816 */ /* 0x000fe200000000ff */
[----:B------:R-:W-:Y:S01]  /*5780*/  IMAD.U32 R106, R102, 0x10000, RZ ;  /* 0x00010000666a7824 */ /* 0x000fe200078e00ff */
[----:B------:R-:W-:Y:S01]  /*5790*/  SHF.L.U32 R83, R88, 0x8, RZ ;  /* 0x0000000858537819 */ /* 0x000fe200000006ff */
[----:B------:R-:W-:Y:S01]  /*57a0*/  IMAD.SHL.U32 R129, R94, 0x100, RZ ;  /* 0x000001005e817824 */ /* 0x000fe200078e00ff */
[----:B------:R-:W-:Y:S01]  /*57b0*/  SHF.R.S32.HI R82, RZ, 0x18, R82 ;  /* 0x00000018ff527819 */ /* 0x000fe20000011452 */
[----:B------:R-:W-:Y:S01]  /*57c0*/  IMAD.SHL.U32 R114, R99, 0x100, RZ ;  /* 0x0000010063727824 */ /* 0x000fe200078e00ff */
[C---:B------:R-:W-:Y:S01]  /*57d0*/  PRMT R145, R89.reuse, 0x8880, RZ ;  /* 0x0000888059917816 */ /* 0x040fe200000000ff */
[----:B------:R-:W-:Y:S01]  /*57e0*/  BSSY.RECONVERGENT B0, `(.L_x_93) ;  /* 0x0000125000007945 */ /* 0x000fe20003800200 */
[----:B------:R-:W-:Y:S01]  /*57f0*/  SHF.R.S32.HI R83, RZ, 0x18, R83 ;  /* 0x00000018ff537819 */ /* 0x000fe20000011453 */
[----:B------:R-:W3:Y:S01]  /*5800*/  LDTM.x64 R4, tmem[UR4] ;  /* 0x00000004000479ee */ /* 0x000ee20008340000 */
[----:B------:R-:W-:Y:S01]  /*5810*/  NOP ;  /* 0x0000000000007918 */ /* 0x000fe20000000000 */
[----:B------:R-:W-:Y:S02]  /*5820*/  R2UR UR5, R148 ;  /* 0x00000000940572ca */ /* 0x000fe400000e0000 */
[----:B------:R-:W-:Y:S02]  /*5830*/  SHF.R.S32.HI R84, RZ, 0x18, R88 ;  /* 0x00000018ff547819 */ /* 0x000fe40000011458 */
[----:B------:R-:W-:Y:S02]  /*5840*/  SHF.L.U32 R144, R89, 0x10, RZ ;  /* 0x0000001059907819 */ /* 0x000fe400000006ff */
[----:B------:R-:W-:Y:S02]  /*5850*/  PRMT R142, R90, 0x8880, RZ ;  /* 0x000088805a8e7816 */ /* 0x000fe400000000ff */
[----:B------:R-:W-:Y:S02]  /*5860*/  SHF.R.S32.HI R85, RZ, 0x18, R89 ;  /* 0x00000018ff557819 */ /* 0x000fe40000011459 */
[C---:B------:R-:W-:Y:S02]  /*5870*/  PRMT R140, R91.reuse, 0x8880, RZ ;  /* 0x000088805b8c7816 */ /* 0x040fe400000000ff */
[----:B------:R-:W-:Y:S01]  /*5880*/  SHF.R.S32.HI R86, RZ, 0x18, R90 ;  /* 0x00000018ff567819 */ /* 0x000fe2000001145a */
[----:B------:R-:W-:Y:S01]  /*5890*/  UIADD3 UR5, UPT, UPT, UR5, 0xb0, URZ ;  /* 0x000000b005057890 */ /* 0x000fe2000fffe0ff */
[----:B------:R-:W-:Y:S02]  /*58a0*/  SHF.L.U32 R139, R91, 0x10, RZ ;  /* 0x000000105b8b7819 */ /* 0x000fe400000006ff */
[----:B------:R-:W-:Y:S01]  /*58b0*/  PRMT R137, R92, 0x8880, RZ ;  /* 0x000088805c897816 */ /* 0x000fe200000000ff */
[----:B------:R-:W-:Y:S01]  /*58c0*/  UPRMT UR5, UR37, 0x654, UR5 ;  /* 0x0000065425057896 */ /* 0x000fe20008000005 */
[----:B------:R-:W-:Y:S02]  /*58d0*/  SHF.R.S32.HI R88, RZ, 0x18, R91 ;  /* 0x00000018ff587819 */ /* 0x000fe4000001145b */
[C---:B------:R-:W-:Y:S01]  /*58e0*/  PRMT R134, R93.reuse, 0x8880, RZ ;  /* 0x000088805d867816 */ /* 0x040fe200000000ff */
[C---:B---3--:R-:W-:Y:S01]  /*58f0*/  IMAD R4, R78.reuse, R4, RZ ;  /* 0x000000044e047224 */ /* 0x048fe200078e02ff */
[----:B------:R-:W-:Y:S01]  /*5900*/  SHF.L.U32 R133, R93, 0x10, RZ ;  /* 0x000000105d857819 */ /* 0x000fe200000006ff */
[----:B------:R-:W-:Y:S01]  /*5910*/  IMAD R5, R78, R5, RZ ;  /* 0x000000054e057224 */ /* 0x000fe200078e02ff */
[----:B------:R-:W-:Y:S01]  /*5920*/  PRMT R131, R94, 0x8880, RZ ;  /* 0x000088805e837816 */ /* 0x000fe200000000ff */
[C---:B------:R-:W-:Y:S01]  /*5930*/  IMAD R6, R78.reuse, R6, RZ ;  /* 0x000000064e067224 */ /* 0x040fe200078e02ff */
[----:B------:R-:W-:Y:S01]  /*5940*/  SYNCS.ARRIVE.TRANS64.RED.A1T0 RZ, [UR5], RZ ;  /* 0x000000ffffff79a7 */ /* 0x000fe20008100405 */
[-C--:B------:R-:W-:Y:S01]  /*5950*/  IMAD R4, R81, R80.reuse, R4 ;  /* 0x0000005051047224 */ /* 0x080fe200078e0204 */
[----:B------:R-:W-:Y:S01]  /*5960*/  MOV R81, R145 ;  /* 0x0000009100517202 */ /* 0x000fe20000000f00 */
[----:B------:R-:W-:Y:S01]  /*5970*/  IMAD R7, R78, R7, RZ ;  /* 0x000000074e077224 */ /* 0x000fe200078e02ff */
[----:B------:R-:W-:Y:S01]  /*5980*/  SHF.L.U32 R130, R94, 0x10, RZ ;  /* 0x000000105e827819 */ /* 0x000fe200000006ff */
[-C--:B------:R-:W-:Y:S01]  /*5990*/  IMAD R5, R82, R80.reuse, R5 ;  /* 0x0000005052057224 */ /* 0x080fe200078e0205 */
[----:B------:R-:W-:Y:S01]  /*59a0*/  SHF.R.S32.HI R82, RZ, 0x18, R144 ;  /* 0x00000018ff527819 */ /* 0x000fe20000011490 */
[----:B------:R-:W-:Y:S01]  /*59b0*/  IMAD R6, R83, R80, R6 ;  /* 0x0000005053067224 */ /* 0x000fe200078e0206 */
[C---:B------:R-:W-:Y:S01]  /*59c0*/  PRMT R128, R95.reuse, 0x8880, RZ ;  /* 0x000088805f807816 */ /* 0x040fe200000000ff */
[----:B------:R-:W-:Y:S01]  /*59d0*/  IMAD R8, R78, R8, RZ ;  /* 0x000000084e087224 */ /* 0x000fe200078e02ff */
[----:B------:R-:W-:Y:S01]  /*59e0*/  SHF.L.U32 R127, R95, 0x10, RZ ;  /* 0x000000105f7f7819 */ /* 0x000fe200000006ff */
[-C--:B------:R-:W-:Y:S01]  /*59f0*/  IMAD R7, R84, R80.reuse, R7 ;  /* 0x0000005054077224 */ /* 0x080fe200078e0207 */
[----:B------:R-:W-:Y:S01]  /*5a00*/  PRMT R125, R96, 0x8880, RZ ;  /* 0x00008880607d7816 */ /* 0x000fe200000000ff */
[----:B------:R-:W-:Y:S01]  /*5a10*/  IMAD R9, R78, R9, RZ ;  /* 0x000000094e097224 */ /* 0x000fe200078e02ff */
[----:B------:R-:W-:Y:S01]  /*5a20*/  SHF.L.U32 R124, R96, 0x10, RZ ;  /* 0x00000010607c7819 */ /* 0x000fe200000006ff */
[----:B------:R-:W-:Y:S01]  /*5a30*/  IMAD R8, R81, R80, R8 ;  /* 0x0000005051087224 */ /* 0x000fe200078e0208 */
[----:B------:R-:W-:Y:S01]  /*5a40*/  I2IP.S8.S32.SAT R148, R7, R6, RZ ;  /* 0x0000000607947239 */ /* 0x000fe200000014ff */
[C---:B------:R-:W-:Y:S01]  /*5a50*/  IMAD R10, R78.reuse, R10, RZ ;  /* 0x0000000a4e0a7224 */ /* 0x040fe200078e02ff */
[----:B------:R-:W-:Y:S01]  /*5a60*/  PRMT R122, R97, 0x8880, RZ ;  /* 0x00008880617a7816 */ /* 0x000fe200000000ff */
[----:B------:R-:W-:Y:S01]  /*5a70*/  IMAD R11, R78, R11, RZ ;  /* 0x0000000b4e0b7224 */ /* 0x000fe200078e02ff */
[----:B------:R-:W-:Y:S01]  /*5a80*/  I2IP.S8.S32.SAT R148, R5, R4, R148 ;  /* 0x0000000405947239 */ /* 0x000fe20000001494 */
[----:B------:R-:W-:Y:S01]  /*5a90*/  IMAD R9, R82, R80, R9 ;  /* 0x0000005052097224 */ /* 0x000fe200078e0209 */
[----:B------:R-:W-:Y:S01]  /*5aa0*/  SHF.R.S32.HI R82, RZ, 0x18, R141 ;  /* 0x00000018ff527819 */ /* 0x000fe2000001148d */
[----:B------:R-:W-:Y:S01]  /*5ab0*/  IMAD R12, R78, R12, RZ ;  /* 0x0000000c4e0c7224 */ /* 0x000fe200078e02ff */
[C---:B------:R-:W-:Y:S01]  /*5ac0*/  PRMT R119, R98.reuse, 0x8880, RZ ;  /* 0x0000888062777816 */ /* 0x040fe200000000ff */
[----:B------:R-:W-:Y:S01]  /*5ad0*/  IMAD.MOV.U32 R83, RZ, RZ, R142 ;  /* 0x000000ffff537224 */ /* 0x000fe200078e008e */
[----:B------:R-:W-:Y:S01]  /*5ae0*/  SHF.L.U32 R118, R98, 0x10, RZ ;  /* 0x0000001062767819 */ /* 0x000fe200000006ff */
[C---:B------:R-:W-:Y:S01]  /*5af0*/  IMAD R13, R78.reuse, R13, RZ ;  /* 0x0000000d4e0d7224 */ /* 0x040fe200078e02ff */
[C---:B------:R-:W-:Y:S01]  /*5b00*/  PRMT R116, R99.reuse, 0x8880, RZ ;  /* 0x0000888063747816 */ /* 0x040fe200000000ff */
[C---:B------:R-:W-:Y:S01]  /*5b10*/  IMAD R14, R78.reuse, R14, RZ ;  /* 0x0000000e4e0e7224 */ /* 0x040fe200078e02ff */
[----:B------:R-:W-:Y:S01]  /*5b20*/  SHF.L.U32 R115, R99, 0x10, RZ ;  /* 0x0000001063737819 */ /* 0x000fe200000006ff */
[----:B------:R-:W-:Y:S01]  /*5b30*/  IMAD R15, R78, R15, RZ ;  /* 0x0000000f4e0f7224 */ /* 0x000fe200078e02ff */
[----:B------:R-:W-:Y:S01]  /*5b40*/  PRMT R113, R100, 0x8880, RZ ;  /* 0x0000888064717816 */ /* 0x000fe200000000ff */
[----:B------:R-:W-:Y:S01]  /*5b50*/  IMAD R0, R78, R16, RZ ;  /* 0x000000104e007224 */ /* 0x000fe200078e02ff */
[----:B------:R-:W-:Y:S01]  /*5b60*/  SHF.L.U32 R112, R100, 0x10, RZ ;  /* 0x0000001064707819 */ /* 0x000fe200000006ff */
[C---:B------:R-:W-:Y:S01]  /*5b70*/  IMAD R2, R78.reuse, R17, RZ ;  /* 0x000000114e027224 */ /* 0x040fe200078e02ff */
[C---:B------:R-:W-:Y:S01]  /*5b80*/  PRMT R110, R101.reuse, 0x8880, RZ ;  /* 0x00008880656e7816 */ /* 0x040fe200000000ff */
[C---:B------:R-:W-:Y:S01]  /*5b90*/  IMAD R3, R78.reuse, R18, RZ ;  /* 0x000000124e037224 */ /* 0x040fe200078e02ff */
[----:B------:R-:W-:Y:S01]  /*5ba0*/  SHF.L.U32 R109, R101, 0x10, RZ ;  /* 0x00000010656d7819 */ /* 0x000fe200000006ff */
[----:B------:R-:W-:Y:S01]  /*5bb0*/  IMAD R19, R78, R19, RZ ;  /* 0x000000134e137224 */ /* 0x000fe200078e02ff */
[----:B------:R-:W-:Y:S01]  /*5bc0*/  PRMT R107, R102, 0x8880, RZ ;  /* 0x00008880666b7816 */ /* 0x000fe200000000ff */
[C---:B------:R-:W-:Y:S01]  /*5bd0*/  IMAD R16, R78.reuse, R20, RZ ;  /* 0x000000144e107224 */ /* 0x040fe200078e02ff */
[----:B------:R-:W-:Y:S01]  /*5be0*/  PRMT R104, R103, 0x8880, RZ ;  /* 0x0000888067687816 */ /* 0x000fe200000000ff */
[C---:B------:R-:W-:Y:S01]  /*5bf0*/  IMAD R17, R78.reuse, R21, RZ ;  /* 0x000000154e117224 */ /* 0x040fe200078e02ff */
[----:B------:R-:W-:Y:S01]  /*5c00*/  SHF.L.U32 R143, R89, 0x8, RZ ;  /* 0x00000008598f7819 */ /* 0x000fe200000006ff */
[C---:B------:R-:W-:Y:S01]  /*5c10*/  IMAD R18, R78.reuse, R22, RZ ;  /* 0x000000164e127224 */ /* 0x040fe200078e02ff */
[----:B------:R-:W-:Y:S01]  /*5c20*/  SHF.R.S32.HI R89, RZ, 0x18, R92 ;  /* 0x00000018ff597819 */ /* 0x000fe2000001145c */
[C---:B------:R-:W-:Y:S01]  /*5c30*/  IMAD R23, R78.reuse, R23, RZ ;  /* 0x000000174e177224 */ /* 0x040fe200078e02ff */
[----:B------:R-:W-:Y:S01]  /*5c40*/  SHF.R.S32.HI R81, RZ, 0x18, R143 ;  /* 0x00000018ff517819 */ /* 0x000fe2000001148f */
[----:B------:R-:W-:Y:S01]  /*5c50*/  IMAD R20, R78, R24, RZ ;  /* 0x000000184e147224 */ /* 0x000fe200078e02ff */
[----:B------:R-:W-:Y:S01]  /*5c60*/  SHF.L.U32 R87, R90, 0x8, RZ ;  /* 0x000000085a577819 */ /* 0x000fe200000006ff */
[----:B------:R-:W-:Y:S01]  /*5c70*/  IMAD R21, R78, R25, RZ ;  /* 0x000000194e157224 */ /* 0x000fe200078e02ff */
[----:B------:R-:W-:Y:S01]  /*5c80*/  SHF.R.S32.HI R90, RZ, 0x18, R93 ;  /* 0x00000018ff5a7819 */ /* 0x000fe2000001145d */
[----:B------:R-:W-:Y:S01]  /*5c90*/  IMAD R10, R81, R80, R10 ;  /* 0x00000050510a7224 */ /* 0x000fe200078e020a */
[----:B------:R-:W-:Y:S01]  /*5ca0*/  MOV R81, R140 ;  /* 0x0000008c00517202 */ /* 0x000fe20000000f00 */
[-C--:B------:R-:W-:Y:S01]  /*5cb0*/  IMAD R11, R85, R80.reuse, R11 ;  /* 0x00000050550b7224 */ /* 0x080fe200078e020b */
[----:B------:R-:W-:Y:S01]  /*5cc0*/  SHF.R.S32.HI R87, RZ, 0x18, R87 ;  /* 0x00000018ff577819 */ /* 0x000fe20000011457 */
[-C--:B------:R-:W-:Y:S01]  /*5cd0*/  IMAD R12, R83, R80.reuse, R12 ;  /* 0x00000050530c7224 */ /* 0x080fe200078e020c */
[----:B------:R-:W-:Y:S01]  /*5ce0*/  SHF.R.S32.HI R83, RZ, 0x18, R139 ;  /* 0x00000018ff537819 */ /* 0x000fe2000001148b */
[----:B------:R-:W-:Y:S01]  /*5cf0*/  IMAD R13, R82, R80, R13 ;  /* 0x00000050520d7224 */ /* 0x000fe200078e020d */
[----:B------:R-:W-:Y:S01]  /*5d00*/  I2IP.S8.S32.SAT R149, R11, R10, RZ ;  /* 0x0000000a0b957239 */ /* 0x000fe200000014ff */
[-C--:B------:R-:W-:Y:S01]  /*5d10*/  IMAD R14, R87, R80.reuse, R14 ;  /* 0x00000050570e7224 */ /* 0x080fe200078e020e */
[----:B------:R-:W-:Y:S01]  /*5d20*/  SHF.R.S32.HI R82, RZ, 0x18, R136 ;  /* 0x00000018ff527819 */ /* 0x000fe20000011488 */
[----:B------:R-:W-:Y:S01]  /*5d30*/  IMAD R15, R86, R80, R15 ;  /* 0x00000050560f7224 */ /* 0x000fe200078e020f */
[----:B------:R-:W-:Y:S01]  /*5d40*/  I2IP.S8.S32.SAT R149, R9, R8, R149 ;  /* 0x0000000809957239 */ /* 0x000fe20000001495 */
[-C--:B------:R-:W-:Y:S01]  /*5d50*/  IMAD R0, R81, R80.reuse, R0 ;  /* 0x0000005051007224 */ /* 0x080fe200078e0200 */
[----:B------:R-:W-:Y:S01]  /*5d60*/  SHF.L.U32 R138, R91, 0x8, RZ ;  /* 0x000000085b8a7819 */ /* 0x000fe200000006ff */
[----:B------:R-:W-:Y:S01]  /*5d70*/  IMAD R2, R83, R80, R2 ;  /* 0x0000005053027224 */ /* 0x000fe200078e0202 */
[----:B------:R-:W-:Y:S01]  /*5d80*/  I2IP.S8.S32.SAT R150, R15, R14, RZ ;  /* 0x0000000e0f967239 */ /* 0x000fe200000014ff */
[C---:B------:R-:W-:Y:S01]  /*5d90*/  IMAD R22, R78.reuse, R26, RZ ;  /* 0x0000001a4e167224 */ /* 0x040fe200078e02ff */
[----:B------:R-:W-:Y:S01]  /*5da0*/  MOV R83, R137 ;  /* 0x0000008900537202 */ /* 0x000fe20000000f00 */
[C---:B------:R-:W-:Y:S01]  /*5db0*/  IMAD R27, R78.reuse, R27, RZ ;  /* 0x0000001b4e1b7224 */ /* 0x040fe200078e02ff */
[----:B------:R-:W-:Y:S01]  /*5dc0*/  I2IP.S8.S32.SAT R150, R13, R12, R150 ;  /* 0x0000000c0d967239 */ /* 0x000fe20000001496 */
[C---:B------:R-:W-:Y:S01]  /*5dd0*/  IMAD R24, R78.reuse, R28, RZ ;  /* 0x0000001c4e187224 */ /* 0x040fe200078e02ff */
[----:B------:R-:W-:Y:S01]  /*5de0*/  SHF.R.S32.HI R81, RZ, 0x18, R138 ;  /* 0x00000018ff517819 */ /* 0x000fe2000001148a */
[C---:B------:R-:W-:Y:S01]  /*5df0*/  IMAD R25, R78.reuse, R29, RZ ;  /* 0x0000001d4e197224 */ /* 0x040fe200078e02ff */
[----:B------:R-:W-:Y:S01]  /*5e00*/  SHF.R.S32.HI R91, RZ, 0x18, R94 ;  /* 0x00000018ff5b7819 */ /* 0x000fe2000001145e */
[----:B------:R-:W-:Y:S01]  /*5e10*/  IMAD R26, R78, R30, RZ ;  /* 0x0000001e4e1a7224 */ /* 0x000fe200078e02ff */
[----:B------:R-:W-:Y:S01]  /*5e20*/  SHF.R.S32.HI R94, RZ, 0x18, R97 ;  /* 0x00000018ff5e7819 */ /* 0x000fe20000011461 */
[-C--:B------:R-:W-:Y:S01]  /*5e30*/  IMAD R3, R81, R80.reuse, R3 ;  /* 0x0000005051037224 */ /* 0x080fe200078e0203 */
[----:B------:R-:W-:Y:S01]  /*5e40*/  SHF.L.U32 R135, R92, 0x8, RZ ;  /* 0x000000085c877819 */ /* 0x000fe200000006ff */
[----:B------:R-:W-:Y:S01]  /*5e50*/  IMAD R19, R88, R80, R19 ;  /* 0x0000005058137224 */ /* 0x000fe200078e0213 */
[----:B------:R-:W-:Y:S01]  /*5e60*/  MOV R81, R134 ;  /* 0x0000008600517202 */ /* 0x000fe20000000f00 */
[-C--:B------:R-:W-:Y:S01]  /*5e70*/  IMAD R16, R83, R80.reuse, R16 ;  /* 0x0000005053107224 */ /* 0x080fe200078e0210 */
[----:B------:R-:W-:Y:S01]  /*5e80*/  SHF.R.S32.HI R85, RZ, 0x18, R135 ;  /* 0x00000018ff557819 */ /* 0x000fe20000011487 */
[-C--:B------:R-:W-:Y:S01]  /*5e90*/  IMAD R17, R82, R80.reuse, R17 ;  /* 0x0000005052117224 */ /* 0x080fe200078e0211 */
[----:B------:R-:W-:Y:S01]  /*5ea0*/  I2IP.S8.S32.SAT R151, R19, R3, RZ ;  /* 0x0000000313977239 */ /* 0x000fe200000014ff */
[----:B------:R-:W-:Y:S01]  /*5eb0*/  IMAD R31, R78, R31, RZ ;  /* 0x0000001f4e1f7224 */ /* 0x000fe200078e02ff */
[----:B------:R-:W-:Y:S01]  /*5ec0*/  SHF.R.S32.HI R82, RZ, 0x18, R133 ;  /* 0x00000018ff527819 */ /* 0x000fe20000011485 */
[-C--:B------:R-:W-:Y:S01]  /*5ed0*/  IMAD R18, R85, R80.reuse, R18 ;  /* 0x0000005055127224 */ /* 0x080fe200078e0212 */
[----:B------:R-:W-:Y:S01]  /*5ee0*/  SHF.L.U32 R132, R93, 0x8, RZ ;  /* 0x000000085d847819 */ /* 0x000fe200000006ff */
[----:B------:R-:W-:Y:S01]  /*5ef0*/  IMAD R23, R89, R80, R23 ;  /* 0x0000005059177224 */ /* 0x000fe200078e0217 */
[----:B------:R-:W-:Y:S01]  /*5f00*/  I2IP.S8.S32.SAT R151, R2, R0, R151 ;  /* 0x0000000002977239 */ /* 0x000fe20000001497 */
[-C--:B------:R-:W-:Y:S01]  /*5f10*/  IMAD R20, R81, R80.reuse, R20 ;  /* 0x0000005051147224 */ /* 0x080fe200078e0214 */
[----:B------:R-:W-:Y:S01]  /*5f20*/  SHF.R.S32.HI R81, RZ, 0x18, R132 ;  /* 0x00000018ff517819 */ /* 0x000fe20000011484 */
[----:B------:R-:W-:Y:S01]  /*5f30*/  IMAD R21, R82, R80, R21 ;  /* 0x0000005052157224 */ /* 0x000fe200078e0215 */
[----:B------:R-:W-:Y:S01]  /*5f40*/  I2IP.S8.S32.SAT R160, R23, R18, RZ ;  /* 0x0000001217a07239 */ /* 0x000fe200000014ff */
[----:B------:R-:W-:Y:S01]  /*5f50*/  IMAD R28, R78, R32, RZ ;  /* 0x000000204e1c7224 */ /* 0x000fe200078e02ff */
[----:B------:R-:W-:Y:S01]  /*5f60*/  MOV R83, R131 ;  /* 0x0000008300537202 */ /* 0x000fe20000000f00 */
[-C--:B------:R-:W-:Y:S01]  /*5f70*/  IMAD R22, R81, R80.reuse, R22 ;  /* 0x0000005051167224 */ /* 0x080fe200078e0216 */
[----:B------:R-:W-:Y:S01]  /*5f80*/  SHF.R.S32.HI R82, RZ, 0x18, R130 ;  /* 0x00000018ff527819 */ /* 0x000fe20000011482 */
[-C--:B------:R-:W-:Y:S01]  /*5f90*/  IMAD R27, R90, R80.reuse, R27 ;  /* 0x000000505a1b7224 */ /* 0x080fe200078e021b */
[----:B------:R-:W-:Y:S01]  /*5fa0*/  SHF.R.S32.HI R85, RZ, 0x18, R129 ;  /* 0x00000018ff557819 */ /* 0x000fe20000011481 */
[-C--:B------:R-:W-:Y:S01]  /*5fb0*/  IMAD R24, R83, R80.reuse, R24 ;  /* 0x0000005053187224 */ /* 0x080fe200078e0218 */
[----:B------:R1:W-:Y:S01]  /*5fc0*/  STS.128 [R180+UR43+0x2200], R148 ;  /* 0x00220094b4007988 */ /* 0x0003e20008000c2b */
[-C--:B------:R-:W-:Y:S01]  /*5fd0*/  IMAD R25, R82, R80.reuse, R25 ;  /* 0x0000005052197224 */ /* 0x080fe200078e0219 */
[----:B------:R-:W-:Y:S01]  /*5fe0*/  SHF.L.U32 R126, R95, 0x8, RZ ;  /* 0x000000085f7e7819 */ /* 0x000fe200000006ff */
[----:B------:R-:W-:Y:S01]  /*5ff0*/  IMAD R26, R85, R80, R26 ;  /* 0x00000050551a7224 */ /* 0x000fe200078e021a */
[----:B------:R-:W-:Y:S01]  /*6000*/  I2IP.S8.S32.SAT R160, R17, R16, R160 ;  /* 0x0000001011a07239 */ /* 0x000fe200000014a0 */
[----:B------:R-:W-:Y:S01]  /*6010*/  IMAD.MOV.U32 R81, RZ, RZ, R128 ;  /* 0x000000ffff517224 */ /* 0x000fe200078e0080 */
[----:B------:R-:W-:Y:S01]  /*6020*/  SHF.R.S32.HI R82, RZ, 0x18, R127 ;  /* 0x00000018ff527819 */ /* 0x000fe2000001147f */
[C---:B------:R-:W-:Y:S01]  /*6030*/  IMAD R29, R78.reuse, R33, RZ ;  /* 0x000000214e1d7224 */ /* 0x040fe200078e02ff */
[----:B------:R-:W-:Y:S01]  /*6040*/  I2IP.S8.S32.SAT R161, R27, R22, RZ ;  /* 0x000000161ba17239 */ /* 0x000fe200000014ff */
[----:B------:R-:W-:Y:S01]  /*6050*/  IMAD R31, R91, R80, R31 ;  /* 0x000000505b1f7224 */ /* 0x000fe200078e021f */
[----:B------:R-:W-:Y:S01]  /*6060*/  SHF.R.S32.HI R83, RZ, 0x18, R126 ;  /* 0x00000018ff537819 */ /* 0x000fe2000001147e */
[C---:B------:R-:W-:Y:S01]  /*6070*/  IMAD R30, R78.reuse, R34, RZ ;  /* 0x000000224e1e7224 */ /* 0x040fe200078e02ff */
[----:B------:R-:W-:Y:S01]  /*6080*/  I2IP.S8.S32.SAT R161, R21, R20, R161 ;  /* 0x0000001415a17239 */ /* 0x000fe200000014a1 */
[----:B------:R-:W-:Y:S01]  /*6090*/  IMAD R28, R81, R80, R28 ;  /* 0x00000050511c7224 */ /* 0x000fe200078e021c */
[----:B------:R-:W-:Y:S01]  /*60a0*/  SHF.R.S32.HI R92, RZ, 0x18, R95 ;  /* 0x00000018ff5c7819 */ /* 0x000fe2000001145f */
[----:B------:R-:W-:Y:S01]  /*60b0*/  IMAD R35, R78, R35, RZ ;  /* 0x000000234e237224 */ /* 0x000fe200078e02ff */
[----:B------:R-:W-:Y:S01]  /*60c0*/  I2IP.S8.S32.SAT R162, R31, R26, RZ ;  /* 0x0000001a1fa27239 */ /* 0x000fe200000014ff */
[----:B------:R-:W-:Y:S01]  /*60d0*/  IMAD R29, R82, R80, R29 ;  /* 0x00000050521d7224 */ /* 0x000fe200078e021d */
[----:B------:R-:W-:Y:S01]  /*60e0*/  MOV R81, R125 ;  /* 0x0000007d00517202 */ /* 0x000fe20000000f00 */
[----:B------:R-:W-:Y:S01]  /*60f0*/  IMAD R32, R78, R36, RZ ;  /* 0x000000244e207224 */ /* 0x000fe200078e02ff */
[----:B------:R-:W-:Y:S01]  /*6100*/  I2IP.S8.S32.SAT R162, R25, R24, R162 ;  /* 0x0000001819a27239 */ /* 0x000fe200000014a2 */
[-C--:B------:R-:W-:Y:S01]  /*6110*/  IMAD R30, R83, R80.reuse, R30 ;  /* 0x00000050531e7224 */ /* 0x080fe200078e021e */
[----:B------:R-:W-:Y:S01]  /*6120*/  SHF.L.U32 R123, R96, 0x8, RZ ;  /* 0x00000008607b7819 */ /* 0x000fe200000006ff */
[----:B------:R-:W-:Y:S01]  /*6130*/  IMAD R35, R92, R80, R35 ;  /* 0x000000505c237224 */ /* 0x000fe200078e0223 */
[----:B------:R-:W-:Y:S01]  /*6140*/  SHF.R.S32.HI R82, RZ, 0x18, R124 ;  /* 0x00000018ff527819 */ /* 0x000fe2000001147c */
[C---:B------:R-:W-:Y:S01]  /*6150*/  IMAD R33, R78.reuse, R37, RZ ;  /* 0x000000254e217224 */ /* 0x040fe200078e02ff */
[----:B------:R-:W-:Y:S01]  /*6160*/  MOV R83, R122 ;  /* 0x0000007a00537202 */ /* 0x000fe20000000f00 */
[----:B------:R-:W-:Y:S01]  /*6170*/  IMAD R32, R81, R80, R32 ;  /* 0x0000005051207224 */ /* 0x000fe200078e0220 */
[----:B------:R-:W-:Y:S01]  /*6180*/  SHF.R.S32.HI R81, RZ, 0x18, R123 ;  /* 0x00000018ff517819 */ /* 0x000fe2000001147b */
[C---:B------:R-:W-:Y:S01]  /*6190*/  IMAD R34, R78.reuse, R38, RZ ;  /* 0x000000264e227224 */ /* 0x040fe200078e02ff */
[----:B------:R-:W-:Y:S01]  /*61a0*/  SHF.R.S32.HI R93, RZ, 0x18, R96 ;  /* 0x00000018ff5d7819 */ /* 0x000fe20000011460 */
[----:B------:R-:W-:Y:S01]  /*61b0*/  IMAD R39, R78, R39, RZ ;  /* 0x000000274e277224 */ /* 0x000fe200078e02ff */
[----:B------:R-:W-:Y:S01]  /*61c0*/  I2IP.S8.S32.SAT R163, R35, R30, RZ ;  /* 0x0000001e23a37239 */ /* 0x000fe200000014ff */
[----:B------:R-:W-:Y:S01]  /*61d0*/  IMAD R33, R82, R80, R33 ;  /* 0x0000005052217224 */ /* 0x000fe200078e0221 */
[----:B------:R-:W-:Y:S01]  /*61e0*/  SHF.L.U32 R120, R97, 0x8, RZ ;  /* 0x0000000861787819 */ /* 0x000fe200000006ff */
[C---:B------:R-:W-:Y:S01]  /*61f0*/  IMAD R36, R78.reuse, R40, RZ ;  /* 0x000000284e247224 */ /* 0x040fe200078e02ff */
[----:B------:R-:W-:Y:S01]  /*6200*/  I2IP.S8.S32.SAT R163, R29, R28, R163 ;  /* 0x0000001c1da37239 */ /* 0x000fe200000014a3 */
[-C--:B------:R-:W-:Y:S01]  /*6210*/  IMAD R34, R81, R80.reuse, R34 ;  /* 0x0000005051227224 */ /* 0x080fe200078e0222 */
[----:B------:R-:W-:Y:S01]  /*6220*/  SHF.R.S32.HI R82, RZ, 0x18, R121 ;  /* 0x00000018ff527819 */ /* 0x000fe20000011479 */
[C---:B------:R-:W-:Y:S01]  /*6230*/  IMAD R37, R78.reuse, R41, RZ ;  /* 0x000000294e257224 */ /* 0x040fe200078e02ff */
[----:B------:R-:W-:Y:S01]  /*6240*/  MOV R81, R119 ;  /* 0x0000007700517202 */ /* 0x000fe20000000f00 */
[----:B------:R-:W-:Y:S01]  /*6250*/  IMAD R39, R93, R80, R39 ;  /* 0x000000505d277224 */ /* 0x000fe200078e0227 */
[----:B------:R-:W-:Y:S01]  /*6260*/  SHF.R.S32.HI R85, RZ, 0x18, R120 ;  /* 0x00000018ff557819 */ /* 0x000fe20000011478 */
[C---:B------:R-:W-:Y:S01]  /*6270*/  IMAD R38, R78.reuse, R42, RZ ;  /* 0x0000002a4e267224 */ /* 0x040fe200078e02ff */
[----:B------:R1:W-:Y:S01]  /*6280*/  STS.128 [R179+0x2200], R160 ;  /* 0x002200a0b3007388 */ /* 0x0003e20000000c00 */
[----:B------:R-:W-:Y:S01]  /*6290*/  IMAD R36, R83, R80, R36 ;  /* 0x0000005053247224 */ /* 0x000fe200078e0224 */
[----:B------:R-:W-:Y:S01]  /*62a0*/  I2IP.S8.S32.SAT R172, R39, R34, RZ ;  /* 0x0000002227ac7239 */ /* 0x000fe200000014ff */
[----:B------:R-:W-:Y:S01]  /*62b0*/  IMAD R43, R78, R43, RZ ;  /* 0x0000002b4e2b7224 */ /* 0x000fe200078e02ff */
[----:B------:R-:W-:Y:S01]  /*62c0*/  MOV R83, R116 ;  /* 0x0000007400537202 */ /* 0x000fe20000000f00 */
[----:B------:R-:W-:Y:S01]  /*62d0*/  IMAD R37, R82, R80, R37 ;  /* 0x0000005052257224 */ /* 0x000fe200078e0225 */
[----:B------:R-:W-:Y:S01]  /*62e0*/  I2IP.S8.S32.SAT R172, R33, R32, R172 ;  /* 0x0000002021ac7239 */ /* 0x000fe200000014ac */
[----:B------:R-:W-:Y:S01]  /*62f0*/  IMAD R40, R78, R44, RZ ;  /* 0x0000002c4e287224 */ /* 0x000fe200078e02ff */
[----:B------:R-:W-:Y:S01]  /*6300*/  SHF.R.S32.HI R82, RZ, 0x18, R118 ;  /* 0x00000018ff527819 */ /* 0x000fe20000011476 */
[-C--:B------:R-:W-:Y:S01]  /*6310*/  IMAD R38, R85, R80.reuse, R38 ;  /* 0x0000005055267224 */ /* 0x080fe200078e0226 */
[----:B------:R-:W-:Y:S01]  /*6320*/  SHF.L.U32 R117, R98, 0x8, RZ ;  /* 0x0000000862757819 */ /* 0x000fe200000006ff */
[-C--:B------:R-:W-:Y:S01]  /*6330*/  IMAD R43, R94, R80.reuse, R43 ;  /* 0x000000505e2b7224 */ /* 0x080fe200078e022b */
[----:B------:R-:W-:Y:S01]  /*6340*/  SHF.R.S32.HI R95, RZ, 0x18, R98 ;  /* 0x00000018ff5f7819 */ /* 0x000fe20000011462 */
[C---:B------:R-:W-:Y:S01]  /*6350*/  IMAD R41, R78.reuse, R45, RZ ;  /* 0x0000002d4e297224 */ /* 0x040fe200078e02ff */
[----:B------:R-:W-:Y:S01]  /*6360*/  SHF.R.S32.HI R85, RZ, 0x18, R114 ;  /* 0x00000018ff557819 */ /* 0x000fe20000011472 */
[----:B------:R-:W-:Y:S01]  /*6370*/  IMAD R40, R81, R80, R40 ;  /* 0x0000005051287224 */ /* 0x000fe200078e0228 */
[----:B------:R-:W-:Y:S01]  /*6380*/  SHF.R.S32.HI R81, RZ, 0x18, R117 ;  /* 0x00000018ff517819 */ /* 0x000fe20000011475 */
[C---:B------:R-:W-:Y:S01]  /*6390*/  IMAD R42, R78.reuse, R46, RZ ;  /* 0x0000002e4e2a7224 */ /* 0x040fe200078e02ff */
[----:B------:R-:W-:Y:S01]  /*63a0*/  I2IP.S8.S32.SAT R173, R43, R38, RZ ;  /* 0x000000262bad7239 */ /* 0x000fe200000014ff */
[----:B------:R-:W-:Y:S01]  /*63b0*/  IMAD R47, R78, R47, RZ ;  /* 0x0000002f4e2f7224 */ /* 0x000fe200078e02ff */
[----:B------:R-:W-:Y:S01]  /*63c0*/  SHF.R.S32.HI R96, RZ, 0x18, R99 ;  /* 0x00000018ff607819 */ /* 0x000fe20000011463 */
[----:B------:R-:W-:Y:S01]  /*63d0*/  IMAD R41, R82, R80, R41 ;  /* 0x0000005052297224 */ /* 0x000fe200078e0229 */
[----:B------:R-:W-:Y:S01]  /*63e0*/  I2IP.S8.S32.SAT R173, R37, R36, R173 ;  /* 0x0000002425ad7239 */ /* 0x000fe200000014ad */
[C---:B------:R-:W-:Y:S01]  /*63f0*/  IMAD R44, R78.reuse, R48, RZ ;  /* 0x000000304e2c7224 */ /* 0x040fe200078e02ff */
[----:B------:R-:W-:Y:S01]  /*6400*/  SHF.R.S32.HI R82, RZ, 0x18, R115 ;  /* 0x00000018ff527819 */ /* 0x000fe20000011473 */
[-C--:B------:R-:W-:Y:S01]  /*6410*/  IMAD R42, R81, R80.reuse, R42 ;  /* 0x00000050512a7224 */ /* 0x080fe200078e022a */
[----:B------:R-:W-:Y:S01]  /*6420*/  SHF.R.S32.HI R97, RZ, 0x18, R100 ;  /* 0x00000018ff617819 */ /* 0x000fe20000011464 */
[C---:B------:R-:W-:Y:S01]  /*6430*/  IMAD R45, R78.reuse, R49, RZ ;  /* 0x000000314e2d7224 */ /* 0x040fe200078e02ff */
[----:B------:R-:W-:Y:S01]  /*6440*/  SHF.R.S32.HI R98, RZ, 0x18, R101 ;  /* 0x00000018ff627819 */ /* 0x000fe20000011465 */
[----:B------:R-:W-:Y:S01]  /*6450*/  IMAD R47, R95, R80, R47 ;  /* 0x000000505f2f7224 */ /* 0x000fe200078e022f */
[----:B------:R-:W-:Y:S01]  /*6460*/  SHF.R.S32.HI R99, RZ, 0x18, R102 ;  /* 0x00000018ff637819 */ /* 0x000fe20000011466 */
[----:B------:R-:W-:Y:S01]  /*6470*/  IMAD R46, R78, R50, RZ ;  /* 0x000000324e2e7224 */ /* 0x000fe200078e02ff */
[----:B------:R-:W-:Y:S01]  /*6480*/  SHF.L.U32 R111, R100, 0x8, RZ ;  /* 0x00000008646f7819 */ /* 0x000fe200000006ff */
        /* <DEDUP_REMOVED lines=9> */
[----:B------:R-:W-:Y:S01]  /*6520*/  SHF.R.S32.HI R100, RZ, 0x18, R103 ;  /* 0x00000018ff647819 */ /* 0x000fe20000011467 */
[----:B------:R-:W-:Y:S01]  /*6530*/  IMAD.MOV.U32 R81, RZ, RZ, R113 ;  /* 0x000000ffff517224 */ /* 0x000fe200078e0071 */
[----:B------:R-:W-:Y:S01]  /*6540*/  SHF.L.U32 R108, R101, 0x8, RZ ;  /* 0x00000008656c7819 */ /* 0x000fe200000006ff */
[-C--:B------:R-:W-:Y:S01]  /*6550*/  IMAD R51, R96, R80.reuse, R51 ;  /* 0x0000005060337224 */ /* 0x080fe200078e0233 */
[----:B------:R-:W-:Y:S01]  /*6560*/  SHF.L.U32 R105, R102, 0x8, RZ ;  /* 0x0000000866697819 */ /* 0x000fe200000006ff */
[C---:B------:R-:W-:Y:S01]  /*6570*/  IMAD R49, R78.reuse, R53, RZ ;  /* 0x000000354e317224 */ /* 0x040fe200078e02ff */
[----:B------:R-:W-:Y:S01]  /*6580*/  SHF.L.U32 R102, R103, 0x10, RZ ;  /* 0x0000001067667819 */ /* 0x000fe200000006ff */
[----:B------:R-:W-:Y:S01]  /*6590*/  IMAD R48, R81, R80, R48 ;  /* 0x0000005051307224 */ /* 0x000fe200078e0230 */
[----:B------:R-:W-:Y:S01]  /*65a0*/  SHF.R.S32.HI R81, RZ, 0x18, R111 ;  /* 0x00000018ff517819 */ /* 0x000fe2000001146f */
[C---:B------:R-:W-:Y:S01]  /*65b0*/  IMAD R50, R78.reuse, R54, RZ ;  /* 0x000000364e327224 */ /* 0x040fe200078e02ff */
[----:B------:R-:W-:Y:S01]  /*65c0*/  I2IP.S8.S32.SAT R175, R51, R46, RZ ;  /* 0x0000002e33af7239 */ /* 0x000fe200000014ff */
[----:B------:R-:W-:Y:S01]  /*65d0*/  IMAD R55, R78, R55, RZ ;  /* 0x000000374e377224 */ /* 0x000fe200078e02ff */
[----:B------:R-:W-:Y:S01]  /*65e0*/  SHF.L.U32 R101, R103, 0x8, RZ ;  /* 0x0000000867657819 */ /* 0x000fe200000006ff */
[----:B------:R-:W-:Y:S01]  /*65f0*/  IMAD R49, R82, R80, R49 ;  /* 0x0000005052317224 */ /* 0x000fe200078e0231 */
[----:B------:R-:W-:Y:S01]  /*6600*/  I2IP.S8.S32.SAT R175, R45, R44, R175 ;  /* 0x0000002c2daf7239 */ /* 0x000fe200000014af */
[C---:B------:R-:W-:Y:S01]  /*6610*/  IMAD R52, R78.reuse, R56, RZ ;  /* 0x000000384e347224 */ /* 0x040fe200078e02ff */
[----:B------:R-:W-:Y:S01]  /*6620*/  SHF.R.S32.HI R82, RZ, 0x18, R109 ;  /* 0x00000018ff527819 */ /* 0x000fe2000001146d */
[-C--:B------:R-:W-:Y:S01]  /*6630*/  IMAD R50, R81, R80.reuse, R50 ;  /* 0x0000005051327224 */ /* 0x080fe200078e0232 */
[----:B------:R-:W-:Y:S01]  /*6640*/  SHF.R.S32.HI R81, RZ, 0x18, R108 ;  /* 0x00000018ff517819 */ /* 0x000fe2000001146c */
[C---:B------:R-:W-:Y:S01]  /*6650*/  IMAD R53, R78.reuse, R57, RZ ;  /* 0x000000394e357224 */ /* 0x040fe200078e02ff */
[----:B------:R1:W-:Y:S01]  /*6660*/  STS.128 [R178+0x2200], R172 ;  /* 0x002200acb2007388 */ /* 0x0003e20000000c00 */
[----:B------:R-:W-:Y:S02]  /*6670*/  IMAD R55, R97, R80, R55 ;  /* 0x0000005061377224 */ /* 0x000fe400078e0237 */
[C---:B------:R-:W-:Y:S02]  /*6680*/  IMAD R54, R78.reuse, R58, RZ ;  /* 0x0000003a4e367224 */ /* 0x040fe400078e02ff */
[----:B------:R-:W-:Y:S01]  /*6690*/  IMAD R52, R83, R80, R52 ;  /* 0x0000005053347224 */ /* 0x000fe200078e0234 */
[----:B------:R-:W-:Y:S01]  /*66a0*/  I2IP.S8.S32.SAT R192, R55, R50, RZ ;  /* 0x0000003237c07239 */ /* 0x000fe200000014ff */
[----:B------:R-:W-:Y:S01]  /*66b0*/  IMAD R59, R78, R59, RZ ;  /* 0x0000003b4e3b7224 */ /* 0x000fe200078e02ff */
[----:B------:R-:W-:Y:S01]  /*66c0*/  MOV R83, R107 ;  /* 0x0000006b00537202 */ /* 0x000fe20000000f00 */
[----:B------:R-:W-:Y:S01]  /*66d0*/  IMAD R53, R82, R80, R53 ;  /* 0x0000005052357224 */ /* 0x000fe200078e0235 */
[----:B------:R-:W-:Y:S01]  /*66e0*/  I2IP.S8.S32.SAT R192, R49, R48, R192 ;  /* 0x0000003031c07239 */ /* 0x000fe200000014c0 */
[C---:B------:R-:W-:Y:S01]  /*66f0*/  IMAD R56, R78.reuse, R60, RZ ;  /* 0x0000003c4e387224 */ /* 0x040fe200078e02ff */
[----:B------:R-:W-:Y:S01]  /*6700*/  SHF.R.S32.HI R82, RZ, 0x18, R106 ;  /* 0x00000018ff527819 */ /* 0x000fe2000001146a */
[-C--:B------:R-:W-:Y:S01]  /*6710*/  IMAD R54, R81, R80.reuse, R54 ;  /* 0x0000005051367224 */ /* 0x080fe200078e0236 */
[----:B------:R-:W-:Y:S01]  /*6720*/  SHF.R.S32.HI R81, RZ, 0x18, R105 ;  /* 0x00000018ff517819 */ /* 0x000fe20000011469 */
[----:B------:R-:W-:Y:S02]  /*6730*/  IMAD R57, R78, R61, RZ ;  /* 0x0000003d4e397224 */ /* 0x000fe400078e02ff */
[----:B------:R-:W-:Y:S02]  /*6740*/  IMAD R59, R98, R80, R59 ;  /* 0x00000050623b7224 */ /* 0x000fe400078e023b */
[C---:B------:R-:W-:Y:S02]  /*6750*/  IMAD R58, R78.reuse, R62, RZ ;  /* 0x0000003e4e3a7224 */ /* 0x040fe400078e02ff */
[----:B------:R-:W-:Y:S01]  /*6760*/  IMAD R56, R83, R80, R56 ;  /* 0x0000005053387224 */ /* 0x000fe200078e0238 */
[----:B------:R-:W-:Y:S01]  /*6770*/  I2IP.S8.S32.SAT R193, R59, R54, RZ ;  /* 0x000000363bc17239 */ /* 0x000fe200000014ff */
[----:B------:R-:W-:Y:S01]  /*6780*/  IMAD R63, R78, R63, RZ ;  /* 0x0000003f4e3f7224 */ /* 0x000fe200078e02ff */
[----:B------:R-:W-:Y:S01]  /*6790*/  MOV R83, R104 ;  /* 0x0000006800537202 */ /* 0x000fe20000000f00 */
[----:B------:R-:W-:Y:S01]  /*67a0*/  IMAD R57, R82, R80, R57 ;  /* 0x0000005052397224 */ /* 0x000fe200078e0239 */
[----:B------:R-:W-:Y:S01]  /*67b0*/  SHF.R.S32.HI R82, RZ, 0x18, R102 ;  /* 0x00000018ff527819 */ /* 0x000fe20000011466 */
[C---:B------:R-:W-:Y:S01]  /*67c0*/  IMAD R60, R78.reuse, R64, RZ ;  /* 0x000000404e3c7224 */ /* 0x040fe200078e02ff */
[----:B------:R-:W-:Y:S01]  /*67d0*/  I2IP.S8.S32.SAT R193, R53, R52, R193 ;  /* 0x0000003435c17239 */ /* 0x000fe200000014c1 */
[-C--:B------:R-:W-:Y:S01]  /*67e0*/  IMAD R58, R81, R80.reuse, R58 ;  /* 0x00000050513a7224 */ /* 0x080fe200078e023a */
[----:B------:R-:W-:Y:S01]  /*67f0*/  SHF.R.S32.HI R81, RZ, 0x18, R101 ;  /* 0x00000018ff517819 */ /* 0x000fe20000011465 */
[C---:B------:R-:W-:Y:S02]  /*6800*/  IMAD R61, R78.reuse, R65, RZ ;  /* 0x000000414e3d7224 */ /* 0x040fe400078e02ff */
[-C--:B------:R-:W-:Y:S02]  /*6810*/  IMAD R63, R99, R80.reuse, R63 ;  /* 0x00000050633f7224 */ /* 0x080fe400078e023f */
[----:B------:R-:W-:Y:S02]  /*6820*/  IMAD R60, R83, R80, R60 ;  /* 0x00000050533c7224 */ /* 0x000fe400078e023c */
[----:B------:R-:W-:Y:S01]  /*6830*/  IMAD R62, R78, R66, RZ ;  /* 0x000000424e3e7224 */ /* 0x000fe200078e02ff */
[----:B------:R-:W-:Y:S01]  /*6840*/  I2IP.S8.S32.SAT R194, R63, R58, RZ ;  /* 0x0000003a3fc27239 */ /* 0x000fe200000014ff */
[----:B------:R-:W-:Y:S02]  /*6850*/  IMAD R61, R82, R80, R61 ;  /* 0x00000050523d7224 */ /* 0x000fe400078e023d */
[----:B------:R-:W-:Y:S01]  /*6860*/  IMAD R67, R78, R67, RZ ;  /* 0x000000434e437224 */ /* 0x000fe200078e02ff */
[----:B------:R-:W-:Y:S01]  /*6870*/  I2IP.S8.S32.SAT R194, R57, R56, R194 ;  /* 0x0000003839c27239 */ /* 0x000fe200000014c2 */
[-C--:B------:R-:W-:Y:S02]  /*6880*/  IMAD R62, R81, R80.reuse, R62 ;  /* 0x00000050513e7224 */ /* 0x080fe400078e023e */
[----:B------:R-:W-:Y:S05]  /*6890*/  IMAD R67, R100, R80, R67 ;  /* 0x0000005064437224 */ /* 0x000fea00078e0243 */
[----:B------:R-:W-:Y:S04]  /*68a0*/  I2IP.S8.S32.SAT R189, R67, R62, RZ ;  /* 0x0000003e43bd7239 */ /* 0x000fe800000014ff */
[----:B------:R-:W-:Y:S02]  /*68b0*/  I2IP.S8.S32.SAT R195, R61, R60, R189 ;  /* 0x0000003c3dc37239 */ /* 0x000fe400000014bd */
[----:B------:R-:W-:Y:S03]  /*68c0*/  IADD3 R189, PT, PT, R76, 0x1, RZ ;  /* 0x000000014cbd7810 */ /* 0x000fe60007ffe0ff */
[----:B------:R1:W-:Y:S01]  /*68d0*/  STS.128 [R177+0x2200], R192 ;  /* 0x002200c0b1007388 */ /* 0x0003e20000000c00 */
[----:B------:R-:W-:Y:S01]  /*68e0*/  @!PT LDS RZ, [RZ] ;  /* 0x00000000fffff984 */ /* 0x000fe20000000800 */
[----:B------:R-:W-:Y:S01]  /*68f0*/  @!PT LDS RZ, [RZ] ;  /* 0x00000000fffff984 */ /* 0x000fe20000000800 */
[----:B------:R-:W-:Y:S01]  /*6900*/  @!PT LDS RZ, [RZ] ;  /* 0x00000000fffff984 */ /* 0x000fe20000000800 */
[----:B------:R-:W-:Y:S01]  /*6910*/  @!PT LDS RZ, [RZ] ;  /* 0x00000000fffff984 */ /* 0x000fe20000000800 */
[----:B------:R3:W-:Y:S07]  /*6920*/  MEMBAR.ALL.CTA ;  /* 0x0000000000007992 */ /* 0x0007ee0000008000 */
[----:B---3--:R-:W3:Y:S02]  /*6930*/  FENCE.VIEW.ASYNC.S ;  /* 0x00000000000073c6 */ /* 0x008ee40000000000 */
[----:B---3--:R-:W-:Y:S06]  /*6940*/  BAR.SYNC.DEFER_BLOCKING 0x1, 0x80 ;  /* 0x0042000000007b1d */ /* 0x008fec0000010000 */
[----:B------:R-:W-:Y:S05]  /*6950*/  @P0 BRA `(.L_x_94) ;  /* 0x0000000000340947 */ /* 0x000fea0003800000 */
[----:B------:R-:W-:Y:S01]  /*6960*/  UIADD3 UR12, UPT, UPT, UR43, 0x2200, URZ ;  /* 0x000022002b0c7890 */ /* 0x000fe2000fffe0ff */
[----:B------:R-:W-:Y:S01]  /*6970*/  R2UR UR9, R165 ;  /* 0x00000000a50972ca */ /* 0x000fe200000e0000 */
[----:B------:R-:W-:Y:S01]  /*6980*/  UIADD3 UR10, UP0, UPT, UR46, 0x680, URZ ;  /* 0x000006802e0a7890 */ /* 0x000fe2000ff1e0ff */
[----:B------:R-:W-:Y:S01]  /*6990*/  R2UR UR8, R167 ;  /* 0x00000000a70872ca */ /* 0x000fe200000e0000 */
[----:B------:R-:W-:Y:S02]  /*69a0*/  UMOV UR7, UR36 ;  /* 0x0000002400077c82 */ /* 0x000fe40008000000 */
[----:B------:R-:W-:Y:S01]  /*69b0*/  IMAD.U32 R186, RZ, RZ, UR12 ;  /* 0x0000000cffba7e24 */ /* 0x000fe2000f8e00ff */
[----:B------:R-:W-:Y:S04]  /*69c0*/  UIADD3.X UR11, UPT, UPT, URZ, UR47, URZ, UP0, !UPT ;  /* 0x0000002fff0b7290 */ /* 0x000fe800087fe4ff */
[----:B------:R-:W-:Y:S03]  /*69d0*/  R2UR UR4, R186 ;  /* 0x00000000ba0472ca */ /* 0x000fe600000e0000 */
[----:B------:R-:W-:Y:S02]  /*69e0*/  USHF.L.U32 UR5, UR9, 0x6, URZ ;  /* 0x0000000609057899 */ /* 0x000fe400080006ff */
[----:B------:R-:W-:Y:S09]  /*69f0*/  USHF.L.U32 UR6, UR8, 0x7, URZ ;  /* 0x0000000708067899 */ /* 0x000ff200080006ff */
[----:B------:R3:W-:Y:S01]  /*6a00*/  UTMASTG.3D [UR4], [UR10] ;  /* 0x000000040a0073b5 */ /* 0x0007e20008010000 */
[----:B------:R0:W-:Y:S01]  /*6a10*/  UTMACMDFLUSH ;  /* 0x00000000000079b7 */ /* 0x0001e20000000000 */
[----:B---3--:R-:W-:Y:S04]  /*6a20*/  DEPBAR.LE SB0, 0x0 ;  /* 0x000080000000791a */ /* 0x008fe80000000000 */
.L_x_94:
[----:B------:R-:W-:Y:S05]  /*6a30*/  BSYNC.RECONVERGENT B0 ;  /* 0x0000000000007941 */ /* 0x000fea0003800200 */
.L_x_93:
[----:B------:R-:W-:Y:S01]  /*6a40*/  BAR.SYNC.DEFER_BLOCKING 0x1, 0x80 ;  /* 0x0042000000007b1d */ /* 0x000fe20000010000 */
[----:B------:R-:W-:Y:S01]  /*6a50*/  ISETP.NE.AND P2, PT, R187, RZ, PT ;  /* 0x000000ffbb00720c */ /* 0x000fe20003f45270 */
[----:B------:R-:W-:Y:S01]  /*6a60*/  IMAD.IADD R165, R75, 0x1, R164 ;  /* 0x000000014ba57824 */ /* 0x000fe200078e02a4 */
[----:B------:R-:W-:Y:S01]  /*6a70*/  ISETP.NE.AND P0, PT, R188, 0x2, PT ;  /* 0x00000002bc00780c */ /* 0x000fe20003f05270 */
[----:B------:R-:W-:Y:S01]  /*6a80*/  IMAD.IADD R167, R77, 0x1, R166 ;  /* 0x000000014da77824 */ /* 0x000fe200078e02a6 */
[----:B------:R-:W-:Y:S02]  /*6a90*/  ISETP.NE.AND P1, PT, R189, 0x4, PT ;  /* 0x00000004bd00780c */ /* 0x000fe40003f25270 */
[----:B------:R-:W-:Y:S02]  /*6aa0*/  SEL R3, RZ, 0x1, P0 ;  /* 0x00000001ff037807 */ /* 0x000fe40000000000 */
[----:B------:R-:W-:Y:S02]  /*6ab0*/  SEL R0, RZ, 0x1, P1 ;  /* 0x00000001ff007807 */ /* 0x000fe40000800000 */
[----:B------:R-:W-:Y:S02]  /*6ac0*/  LOP3.LUT R184, R184, R3, RZ, 0x3c, !PT ;  /* 0x00000003b8b87212 */ /* 0x000fe400078e3cff */
[----:B------:R-:W-:Y:S02]  /*6ad0*/  LOP3.LUT R185, R185, R0, RZ, 0x3c, !PT ;  /* 0x00000000b9b97212 */ /* 0x000fe400078e3cff */
[----:B------:R-:W-:Y:S02]  /*6ae0*/  @P2 R2UR UR36, R182 ;  /* 0x00000000b62422ca */ /* 0x000fe400000e0000 */
[----:B------:R-:W-:Y:S02]  /*6af0*/  SEL R188, R188, RZ, P0 ;  /* 0x000000ffbcbc7207 */ /* 0x000fe40000000000 */
[----:B------:R-:W-:Y:S01]  /*6b00*/  SEL R76, R189, RZ, P1 ;  /* 0x000000ffbd4c7207 */ /* 0x000fe20000800000 */
[----:B------:R-:W-:Y:S10]  /*6b10*/  @P2 BRA `(.L_x_95) ;  /* 0xffffffdc00342947 */ /* 0x000ff4000383ffff */
[----:B------:R-:W-:Y:S05]  /*6b20*/  EXIT ;  /* 0x000000000000794d */ /* 0x000fea0003800000 */
.L_x_19:
[----:B--2---:R2:W1:Y:S02]  /*6b30*/  SYNCS.PHASECHK.TRANS64.TRYWAIT P0, [R3+URZ+0xe0], R2 ;  /* 0x0000e002030075a7 */ /* 0x00446400080011ff */
[----:B-1----:R-:W-:Y:S05]  /*6b40*/  @!P0 NANOSLEEP.SYNCS 0x989680 ;  /* 0x009896800000895d */ /* 0x002fea0003900000 */
[----:B------:R-:W1:Y:S02]  /*6b50*/  @!P0 SYNCS.PHASECHK.TRANS64 P0, [R3+URZ+0xe0], R2 ;  /* 0x0000e002030085a7 */ /* 0x000e6400080010ff */
[----:B-1----:R-:W-:Y:S05]  /*6b60*/  @!P0 BRA `(.L_x_19) ;  /* 0xfffffffc00f08947 */ /* 0x002fea000383ffff */
[----:B------:R-:W-:Y:S05]  /*6b70*/  BRA `(.L_x_96) ;  /* 0xffffffa8008c7947 */ /* 0x000fea000383ffff */
.L_x_22:
[----:B-1----:R-:W-:-:S07]  /*6b80*/  MOV R2, UR33 ;  /* 0x0000002100027c02 */ /* 0x002fce0008000f00 */
.L_x_97:
[----:B-1----:R1:W2:Y:S02]  /*6b90*/  SYNCS.PHASECHK.TRANS64.TRYWAIT P0, [R2+URZ+0x28], R5 ;  /* 0x00002805020075a7 */ /* 0x0022a400080011ff */
[----:B--2---:R-:W-:Y:S05]  /*6ba0*/  @!P0 NANOSLEEP.SYNCS 0x989680 ;  /* 0x009896800000895d */ /* 0x004fea0003900000 */
[----:B------:R-:W2:Y:S02]  /*6bb0*/  @!P0 SYNCS.PHASECHK.TRANS64 P0, [R2+URZ+0x28], R5 ;  /* 0x00002805020085a7 */ /* 0x000ea400080010ff */
[----:B--2---:R-:W-:Y:S05]  /*6bc0*/  @!P0 BRA `(.L_x_97) ;  /* 0xfffffffc00f08947 */ /* 0x004fea000383ffff */
[----:B------:R-:W-:Y:S05]  /*6bd0*/  BRA `(.L_x_21) ;  /* 0xffffffa800dc7947 */ /* 0x000fea000383ffff */
.L_x_28:
[----:B-1----:R-:W-:-:S07]  /*6be0*/  MOV R2, UR17 ;  /* 0x0000001100027c02 */ /* 0x002fce0008000f00 */
.L_x_98:
[----:B-1----:R1:W2:Y:S02]  /*6bf0*/  SYNCS.PHASECHK.TRANS64.TRYWAIT P0, [R2+URZ+0x28], R5 ;  /* 0x00002805020075a7 */ /* 0x0022a400080011ff */
[----:B--2---:R-:W-:Y:S05]  /*6c00*/  @!P0 NANOSLEEP.SYNCS 0x989680 ;  /* 0x009896800000895d */ /* 0x004fea0003900000 */
[----:B------:R-:W2:Y:S02]  /*6c10*/  @!P0 SYNCS.PHASECHK.TRANS64 P0, [R2+URZ+0x28], R5 ;  /* 0x00002805020085a7 */ /* 0x000ea400080010ff */
[----:B--2---:R-:W-:Y:S05]  /*6c20*/  @!P0 BRA `(.L_x_98) ;  /* 0xfffffffc00f08947 */ /* 0x004fea000383ffff */
[----:B------:R-:W-:Y:S05]  /*6c30*/  BRA `(.L_x_27) ;  /* 0xffffffac00847947 */ /* 0x000fea000383ffff */
.L_x_32:
[----:B-1----:R1:W2:Y:S02]  /*6c40*/  SYNCS.PHASECHK.TRANS64.TRYWAIT P0, [R2+URZ+0x70], R3 ;  /* 0x00007003020075a7 */ /* 0x0022a400080011ff */
[----:B--2---:R-:W-:Y:S05]  /*6c50*/  @!P0 NANOSLEEP.SYNCS 0x989680 ;  /* 0x009896800000895d */ /* 0x004fea0003900000 */
[----:B------:R-:W2:Y:S02]  /*6c60*/  @!P0 SYNCS.PHASECHK.TRANS64 P0, [R2+URZ+0x70], R3 ;  /* 0x00007003020085a7 */ /* 0x000ea400080010ff */
[----:B--2---:R-:W-:Y:S05]  /*6c70*/  @!P0 BRA `(.L_x_32) ;  /* 0xfffffffc00f08947 */ /* 0x004fea000383ffff */
[----:B------:R-:W-:Y:S05]  /*6c80*/  BRA `(.L_x_99) ;  /* 0xffffffb000147947 */ /* 0x000fea000383ffff */
.L_x_36:
[----:B----4-:R-:W-:-:S07]  /*6c90*/  MOV R0, UR5 ;  /* 0x0000000500007c02 */ /* 0x010fce0008000f00 */
.L_x_100:
[----:B-1----:R1:W2:Y:S02]  /*6ca0*/  SYNCS.PHASECHK.TRANS64.TRYWAIT P0, [R0+URZ], R3 ;  /* 0x00000003000075a7 */ /* 0x0022a400080011ff */
[----:B--2---:R-:W-:Y:S05]  /*6cb0*/  @!P0 NANOSLEEP.SYNCS 0x989680 ;  /* 0x009896800000895d */ /* 0x004fea0003900000 */
[----:B------:R-:W2:Y:S02]  /*6cc0*/  @!P0 SYNCS.PHASECHK.TRANS64 P0, [R0+URZ], R3 ;  /* 0x00000003000085a7 */ /* 0x000ea400080010ff */
[----:B--2---:R-:W-:Y:S05]  /*6cd0*/  @!P0 BRA `(.L_x_100) ;  /* 0xfffffffc00f08947 */ /* 0x004fea000383ffff */
[----:B------:R-:W-:Y:S05]  /*6ce0*/  BRA `(.L_x_101) ;  /* 0xffffffb400847947 */ /* 0x000fea000383ffff */
.L_x_37:
[----:B----4-:R-:W-:-:S07]  /*6cf0*/  MOV R0, UR5 ;  /* 0x0000000500007c02 */ /* 0x010fce0008000f00 */
.L_x_102:
[----:B-1----:R1:W2:Y:S02]  /*6d00*/  SYNCS.PHASECHK.TRANS64.TRYWAIT P0, [R0+URZ], R3 ;  /* 0x00000003000075a7 */ /* 0x0022a400080011ff */
[----:B--2---:R-:W-:Y:S05]  /*6d10*/  @!P0 NANOSLEEP.SYNCS 0x989680 ;  /* 0x009896800000895d */ /* 0x004fea0003900000 */
[----:B------:R-:W2:Y:S02]  /*6d20*/  @!P0 SYNCS.PHASECHK.TRANS64 P0, [R0+URZ], R3 ;  /* 0x00000003000085a7 */ /* 0x000ea400080010ff */
[----:B--2---:R-:W-:Y:S05]  /*6d30*/  @!P0 BRA `(.L_x_102) ;  /* 0xfffffffc00f08947 */ /* 0x004fea000383ffff */
[----:B------:R-:W-:Y:S05]  /*6d40*/  BRA `(.L_x_103) ;  /* 0xffffffb400907947 */ /* 0x000fea000383ffff */
.L_x_38:
[----:B----4-:R-:W-:-:S07]  /*6d50*/  MOV R0, UR5 ;  /* 0x0000000500007c02 */ /* 0x010fce0008000f00 */
.L_x_104:
[----:B-1----:R1:W2:Y:S02]  /*6d60*/  SYNCS.PHASECHK.TRANS64.TRYWAIT P0, [R0+URZ], R3 ;  /* 0x00000003000075a7 */ /* 0x0022a400080011ff */
[----:B--2---:R-:W-:Y:S05]  /*6d70*/  @!P0 NANOSLEEP.SYNCS 0x989680 ;  /* 0x009896800000895d */ /* 0x004fea0003900000 */
[----:B------:R-:W2:Y:S02]  /*6d80*/  @!P0 SYNCS.PHASECHK.TRANS64 P0, [R0+URZ], R3 ;  /* 0x00000003000085a7 */ /* 0x000ea400080010ff */
[----:B--2---:R-:W-:Y:S05]  /*6d90*/  @!P0 BRA `(.L_x_104) ;  /* 0xfffffffc00f08947 */ /* 0x004fea000383ffff */
[----:B------:R-:W-:Y:S05]  /*6da0*/  BRA `(.L_x_105) ;  /* 0xffffffb4009c7947 */ /* 0x000fea000383ffff */
.L_x_39:
[----:B----4-:R-:W-:-:S07]  /*6db0*/  MOV R0, UR5 ;  /* 0x0000000500007c02 */ /* 0x010fce0008000f00 */
.L_x_106:
[----:B-1----:R1:W2:Y:S02]  /*6dc0*/  SYNCS.PHASECHK.TRANS64.TRYWAIT P0, [R0+URZ], R3 ;  /* 0x00000003000075a7 */ /* 0x0022a400080011ff */
[----:B--2---:R-:W-:Y:S05]  /*6dd0*/  @!P0 NANOSLEEP.SYNCS 0x989680 ;  /* 0x009896800000895d */ /* 0x004fea0003900000 */
[----:B------:R-:W2:Y:S02]  /*6de0*/  @!P0 SYNCS.PHASECHK.TRANS64 P0, [R0+URZ], R3 ;  /* 0x00000003000085a7 */ /* 0x000ea400080010ff */
[----:B--2---:R-:W-:Y:S05]  /*6df0*/  @!P0 BRA `(.L_x_106) ;  /* 0xfffffffc00f08947 */ /* 0x004fea000383ffff */
[----:B------:R-:W-:Y:S05]  /*6e00*/  BRA `(.L_x_107) ;  /* 0xffffffb400a87947 */ /* 0x000fea000383ffff */
.L_x_42:
[----:B-1----:R1:W2:Y:S02]  /*6e10*/  SYNCS.PHASECHK.TRANS64.TRYWAIT P0, [R0+URZ+0xd0], R5 ;  /* 0x0000d005000075a7 */ /* 0x0022a400080011ff */
[----:B--2---:R-:W-:Y:S05]  /*6e20*/  @!P0 NANOSLEEP.SYNCS 0x989680 ;  /* 0x009896800000895d */ /* 0x004fea0003900000 */
[----:B------:R-:W2:Y:S02]  /*6e30*/  @!P0 SYNCS.PHASECHK.TRANS64 P0, [R0+URZ+0xd0], R5 ;  /* 0x0000d005000085a7 */ /* 0x000ea400080010ff */
[----:B--2---:R-:W-:Y:S05]  /*6e40*/  @!P0 BRA `(.L_x_42) ;  /* 0xfffffffc00f08947 */ /* 0x004fea000383ffff */
[----:B------:R-:W-:Y:S05]  /*6e50*/  BRA `(.L_x_108) ;  /* 0xffffffb800047947 */ /* 0x000fea000383ffff */
.L_x_43:
[----:B------:R-:W-:-:S07]  /*6e60*/  MOV R0, UR5 ;  /* 0x0000000500007c02 */ /* 0x000fce0008000f00 */
.L_x_109:
[----:B-1----:R1:W2:Y:S02]  /*6e70*/  SYNCS.PHASECHK.TRANS64.TRYWAIT P0, [R0+URZ+0x80], R5 ;  /* 0x00008005000075a7 */ /* 0x0022a400080011ff */
[----:B--2---:R-:W-:Y:S05]  /*6e80*/  @!P0 NANOSLEEP.SYNCS 0x989680 ;  /* 0x009896800000895d */ /* 0x004fea0003900000 */
[----:B------:R-:W2:Y:S02]  /*6e90*/  @!P0 SYNCS.PHASECHK.TRANS64 P0, [R0+URZ+0x80], R5 ;  /* 0x00008005000085a7 */ /* 0x000ea400080010ff */
[----:B--2---:R-:W-:Y:S05]  /*6ea0*/  @!P0 BRA `(.L_x_109) ;  /* 0xfffffffc00f08947 */ /* 0x004fea000383ffff */
[----:B------:R-:W-:Y:S05]  /*6eb0*/  BRA `(.L_x_110) ;  /* 0xffffffb800147947 */ /* 0x000fea000383ffff */
.L_x_44:
[----:B-1----:R1:W2:Y:S02]  /*6ec0*/  SYNCS.PHASECHK.TRANS64.TRYWAIT P1, [R0+URZ+0x70], R5 ;  /* 0x00007005000075a7 */ /* 0x0022a400080211ff */
[----:B--2---:R-:W-:Y:S05]  /*6ed0*/  @!P1 NANOSLEEP.SYNCS 0x989680 ;  /* 0x009896800000995d */ /* 0x004fea0003900000 */
[----:B------:R-:W2:Y:S02]  /*6ee0*/  @!P1 SYNCS.PHASECHK.TRANS64 P1, [R0+URZ+0x70], R5 ;  /* 0x00007005000095a7 */ /* 0x000ea400080210ff */
[----:B--2---:R-:W-:Y:S05]  /*6ef0*/  @!P1 BRA `(.L_x_44) ;  /* 0xfffffffc00f09947 */ /* 0x004fea000383ffff */
[----:B------:R-:W-:Y:S05]  /*6f00*/  BRA `(.L_x_111) ;  /* 0xffffffb800447947 */ /* 0x000fea000383ffff */
.L_x_47:
[----:B------:R-:W-:-:S07]  /*6f10*/  MOV R0, UR5 ;  /* 0x0000000500007c02 */ /* 0x000fce0008000f00 */
.L_x_112:
[----:B-1----:R1:W2:Y:S02]  /*6f20*/  SYNCS.PHASECHK.TRANS64.TRYWAIT P0, [R0+URZ+0x80], R3 ;  /* 0x00008003000075a7 */ /* 0x0022a400080011ff */
[----:B--2---:R-:W-:Y:S05]  /*6f30*/  @!P0 NANOSLEEP.SYNCS 0x989680 ;  /* 0x009896800000895d */ /* 0x004fea0003900000 */
[----:B------:R-:W2:Y:S02]  /*6f40*/  @!P0 SYNCS.PHASECHK.TRANS64 P0, [R0+URZ+0x80], R3 ;  /* 0x00008003000085a7 */ /* 0x000ea400080010ff */
[----:B--2---:R-:W-:Y:S05]  /*6f50*/  @!P0 BRA `(.L_x_112) ;  /* 0xfffffffc00f08947 */ /* 0x004fea000383ffff */
[----:B------:R-:W-:Y:S05]  /*6f60*/  BRA `(.L_x_46) ;  /* 0xffffffb800987947 */ /* 0x000fea000383ffff */
.L_x_54:
[----:B-1----:R1:W2:Y:S02]  /*6f70*/  SYNCS.PHASECHK.TRANS64.TRYWAIT P1, [R0+URZ+0x70], R5 ;  /* 0x00007005000075a7 */ /* 0x0022a400080211ff */
[----:B--2---:R-:W-:Y:S05]  /*6f80*/  @!P1 NANOSLEEP.SYNCS 0x989680 ;  /* 0x009896800000995d */ /* 0x004fea0003900000 */
[----:B------:R-:W2:Y:S02]  /*6f90*/  @!P1 SYNCS.PHASECHK.TRANS64 P1, [R0+URZ+0x70], R5 ;  /* 0x00007005000095a7 */ /* 0x000ea400080210ff */
[----:B--2---:R-:W-:Y:S05]  /*6fa0*/  @!P1 BRA `(.L_x_54) ;  /* 0xfffffffc00f09947 */ /* 0x004fea000383ffff */
[----:B------:R-:W-:Y:S05]  /*6fb0*/  BRA `(.L_x_113) ;  /* 0xffffffc000087947 */ /* 0x000fea000383ffff */
.L_x_55:
[----:B------:R-:W-:-:S07]  /*6fc0*/  MOV R3, UR7 ;  /* 0x0000000700037c02 */ /* 0x000fce0008000f00 */
.L_x_114:
[----:B-1----:R1:W2:Y:S02]  /*6fd0*/  SYNCS.PHASECHK.TRANS64.TRYWAIT P0, [R3+URZ+0xb0], R0 ;  /* 0x0000b000030075a7 */ /* 0x0022a400080011ff */
[----:B--2---:R-:W-:Y:S05]  /*6fe0*/  @!P0 NANOSLEEP.SYNCS 0x989680 ;  /* 0x009896800000895d */ /* 0x004fea0003900000 */
[----:B------:R-:W2:Y:S02]  /*6ff0*/  @!P0 SYNCS.PHASECHK.TRANS64 P0, [R3+URZ+0xb0], R0 ;  /* 0x0000b000030085a7 */ /* 0x000ea400080010ff */
[----:B--2---:R-:W-:Y:S05]  /*7000*/  @!P0 BRA `(.L_x_114) ;  /* 0xfffffffc00f08947 */ /* 0x004fea000383ffff */
[----:B------:R-:W-:Y:S05]  /*7010*/  BRA `(.L_x_115) ;  /* 0xffffffc000407947 */ /* 0x000fea000383ffff */
.L_x_58:
[----:B------:R-:W-:Y:S07]  /*7020*/  MOV R0, UR6 ;  /* 0x0000000600007c02 */ /* 0x000fee0008000f00 */
.L_x_116:
[----:B-1----:R1:W2:Y:S02]  /*7030*/  SYNCS.PHASECHK.TRANS64.TRYWAIT P0, [R0+URZ], R3 ;  /* 0x00000003000075a7 */ /* 0x0022a400080011ff */
[----:B--2---:R-:W-:Y:S05]  /*7040*/  @!P0 NANOSLEEP.SYNCS 0x989680 ;  /* 0x009896800000895d */ /* 0x004fea0003900000 */
[----:B------:R-:W2:Y:S02]  /*7050*/  @!P0 SYNCS.PHASECHK.TRANS64 P0, [R0+URZ], R3 ;  /* 0x00000003000085a7 */ /* 0x000ea400080010ff */
[----:B--2---:R-:W-:Y:S05]  /*7060*/  @!P0 BRA `(.L_x_116) ;  /* 0xfffffffc00f08947 */ /* 0x004fea000383ffff */
[----:B------:R-:W-:Y:S05]  /*7070*/  BRA `(.L_x_57) ;  /* 0xffffffc0005c7947 */ /* 0x000fea000383ffff */
.L_x_61:
[----:B------:R-:W-:-:S07]  /*7080*/  MOV R0, UR6 ;  /* 0x0000000600007c02 */ /* 0x000fce0008000f00 */
.L_x_117:
[----:B--2---:R2:W4:Y:S02]  /*7090*/  SYNCS.PHASECHK.TRANS64.TRYWAIT P0, [R0+URZ], R3 ;  /* 0x00000003000075a7 */ /* 0x00452400080011ff */
[----:B----4-:R-:W-:Y:S05]  /*70a0*/  @!P0 NANOSLEEP.SYNCS 0x989680 ;  /* 0x009896800000895d */ /* 0x010fea0003900000 */
[----:B------:R-:W4:Y:S02]  /*70b0*/  @!P0 SYNCS.PHASECHK.TRANS64 P0, [R0+URZ], R3 ;  /* 0x00000003000085a7 */ /* 0x000f2400080010ff */
[----:B----4-:R-:W-:Y:S05]  /*70c0*/  @!P0 BRA `(.L_x_117) ;  /* 0xfffffffc00f08947 */ /* 0x010fea000383ffff */
[----:B------:R-:W-:Y:S05]  /*70d0*/  BRA `(.L_x_118) ;  /* 0xffffffc400387947 */ /* 0x000fea000383ffff */
.L_x_62:
[----:B------:R-:W-:-:S07]  /*70e0*/  MOV R0, UR6 ;  /* 0x0000000600007c02 */ /* 0x000fce0008000f00 */
.L_x_119:
[----:B-1----:R1:W2:Y:S02]  /*70f0*/  SYNCS.PHASECHK.TRANS64.TRYWAIT P0, [R0+URZ], R3 ;  /* 0x00000003000075a7 */ /* 0x0022a400080011ff */
[----:B--2---:R-:W-:Y:S05]  /*7100*/  @!P0 NANOSLEEP.SYNCS 0x989680 ;  /* 0x009896800000895d */ /* 0x004fea0003900000 */
[----:B------:R-:W2:Y:S02]  /*7110*/  @!P0 SYNCS.PHASECHK.TRANS64 P0, [R0+URZ], R3 ;  /* 0x00000003000085a7 */ /* 0x000ea400080010ff */
[----:B--2---:R-:W-:Y:S05]  /*7120*/  @!P0 BRA `(.L_x_119) ;  /* 0xfffffffc00f08947 */ /* 0x004fea000383ffff */
[----:B------:R-:W-:Y:S05]  /*7130*/  BRA `(.L_x_120) ;  /* 0xffffffc400447947 */ /* 0x000fea000383ffff */
.L_x_63:
[----:B------:R-:W-:-:S07]  /*7140*/  MOV R0, UR6 ;  /* 0x0000000600007c02 */ /* 0x000fce0008000f00 */
.L_x_121:
[----:B-1----:R1:W2:Y:S02]  /*7150*/  SYNCS.PHASECHK.TRANS64.TRYWAIT P0, [R0+URZ], R3 ;  /* 0x00000003000075a7 */ /* 0x0022a400080011ff */
[----:B--2---:R-:W-:Y:S05]  /*7160*/  @!P0 NANOSLEEP.SYNCS 0x989680 ;  /* 0x009896800000895d */ /* 0x004fea0003900000 */
[----:B------:R-:W2:Y:S02]  /*7170*/  @!P0 SYNCS.PHASECHK.TRANS64 P0, [R0+URZ], R3 ;  /* 0x00000003000085a7 */ /* 0x000ea400080010ff */
[----:B--2---:R-:W-:Y:S05]  /*7180*/  @!P0 BRA `(.L_x_121) ;  /* 0xfffffffc00f08947 */ /* 0x004fea000383ffff */
[----:B------:R-:W-:Y:S05]  /*7190*/  BRA `(.L_x_122) ;  /* 0xffffffc400507947 */ /* 0x000fea000383ffff */
.L_x_64:
[----:B------:R-:W-:-:S07]  /*71a0*/  MOV R0, UR7 ;  /* 0x0000000700007c02 */ /* 0x000fce0008000f00 */
.L_x_123:
[----:B-1----:R1:W2:Y:S02]  /*71b0*/  SYNCS.PHASECHK.TRANS64.TRYWAIT P0, [R0+URZ], R3 ;  /* 0x00000003000075a7 */ /* 0x0022a400080011ff */
[----:B--2---:R-:W-:Y:S05]  /*71c0*/  @!P0 NANOSLEEP.SYNCS 0x989680 ;  /* 0x009896800000895d */ /* 0x004fea0003900000 */
[----:B------:R-:W2:Y:S02]  /*71d0*/  @!P0 SYNCS.PHASECHK.TRANS64 P0, [R0+URZ], R3 ;  /* 0x00000003000085a7 */ /* 0x000ea400080010ff */
[----:B--2---:R-:W-:Y:S05]  /*71e0*/  @!P0 BRA `(.L_x_123) ;  /* 0xfffffffc00f08947 */ /* 0x004fea000383ffff */
[----:B------:R-:W-:Y:S05]  /*71f0*/  BRA `(.L_x_124) ;  /* 0xffffffc4005c7947 */ /* 0x000fea000383ffff */
.L_x_69:
[----:B---3--:R3:W1:Y:S02]  /*7200*/  SYNCS.PHASECHK.TRANS64.TRYWAIT P0, [R0+URZ+0x70], R3 ;  /* 0x00007003000075a7 */ /* 0x00866400080011ff */
[----:B-1----:R-:W-:Y:S05]  /*7210*/  @!P0 NANOSLEEP.SYNCS 0x989680 ;  /* 0x009896800000895d */ /* 0x002fea0003900000 */
[----:B------:R-:W1:Y:S02]  /*7220*/  @!P0 SYNCS.PHASECHK.TRANS64 P0, [R0+URZ+0x70], R3 ;  /* 0x00007003000085a7 */ /* 0x000e6400080010ff */
[----:B-1----:R-:W-:Y:S05]  /*7230*/  @!P0 BRA `(.L_x_69) ;  /* 0xfffffffc00f08947 */ /* 0x002fea000383ffff */
[----:B------:R-:W-:Y:S05]  /*7240*/  BRA `(.L_x_125) ;  /* 0xffffffc800587947 */ /* 0x000fea000383ffff */
.L_x_72:
[----:B------:R-:W-:Y:S07]  /*7250*/  MOV R0, UR6 ;  /* 0x0000000600007c02 */ /* 0x000fee0008000f00 */
.L_x_126:
[----:B-1----:R1:W3:Y:S02]  /*7260*/  SYNCS.PHASECHK.TRANS64.TRYWAIT P0, [R0+URZ+0x68], R3 ;  /* 0x00006803000075a7 */ /* 0x0022e400080011ff */
[----:B---3--:R-:W-:Y:S05]  /*7270*/  @!P0 NANOSLEEP.SYNCS 0x989680 ;  /* 0x009896800000895d */ /* 0x008fea0003900000 */
[----:B------:R-:W3:Y:S02]  /*7280*/  @!P0 SYNCS.PHASECHK.TRANS64 P0, [R0+URZ+0x68], R3 ;  /* 0x00006803000085a7 */ /* 0x000ee400080010ff */
[----:B---3--:R-:W-:Y:S05]  /*7290*/  @!P0 BRA `(.L_x_126) ;  /* 0xfffffffc00f08947 */ /* 0x008fea000383ffff */
[----:B------:R-:W-:Y:S05]  /*72a0*/  BRA `(.L_x_71) ;  /* 0xffffffcc00447947 */ /* 0x000fea000383ffff */
.L_x_75:
[----:B------:R-:W-:Y:S07]  /*72b0*/  MOV R3, UR6 ;  /* 0x0000000600037c02 */ /* 0x000fee0008000f00 */
.L_x_127:
[----:B-1----:R1:W2:Y:S02]  /*72c0*/  SYNCS.PHASECHK.TRANS64.TRYWAIT P2, [R3+URZ+0x58], R26 ;  /* 0x0000581a030075a7 */ /* 0x0022a400080411ff */
[----:B--2---:R-:W-:Y:S05]  /*72d0*/  @!P2 NANOSLEEP.SYNCS 0x989680 ;  /* 0x009896800000a95d */ /* 0x004fea0003900000 */
[----:B------:R-:W2:Y:S02]  /*72e0*/  @!P2 SYNCS.PHASECHK.TRANS64 P2, [R3+URZ+0x58], R26 ;  /* 0x0000581a0300a5a7 */ /* 0x000ea400080410ff */
[----:B--2---:R-:W-:Y:S05]  /*72f0*/  @!P2 BRA `(.L_x_127) ;  /* 0xfffffffc00f0a947 */ /* 0x004fea000383ffff */
[----:B------:R-:W-:Y:S05]  /*7300*/  BRA `(.L_x_128) ;  /* 0xffffffcc00d87947 */ /* 0x000fea000383ffff */
.L_x_78:
[----:B--2---:R2:W4:Y:S02]  /*7310*/  SYNCS.PHASECHK.TRANS64.TRYWAIT P0, [R0+URZ+0x70], R3 ;  /* 0x00007003000075a7 */ /* 0x00452400080011ff */
[----:B----4-:R-:W-:Y:S05]  /*7320*/  @!P0 NANOSLEEP.SYNCS 0x989680 ;  /* 0x009896800000895d */ /* 0x010fea0003900000 */
[----:B------:R-:W4:Y:S02]  /*7330*/  @!P0 SYNCS.PHASECHK.TRANS64 P0, [R0+URZ+0x70], R3 ;  /* 0x00007003000085a7 */ /* 0x000f2400080010ff */
[----:B----4-:R-:W-:Y:S05]  /*7340*/  @!P0 BRA `(.L_x_78) ;  /* 0xfffffffc00f08947 */ /* 0x010fea000383ffff */
[----:B------:R-:W-:Y:S05]  /*7350*/  BRA `(.L_x_129) ;  /* 0xffffffd400387947 */ /* 0x000fea000383ffff */
.L_x_89:
[----:B-1----:R-:W-:Y:S04]  /*7360*/  MOV R0, UR43 ;  /* 0x0000002b00007c02 */ /* 0x002fe80008000f00 */
[----:B------:R1:W2:Y:S03]  /*7370*/  SYNCS.PHASECHK.TRANS64.TRYWAIT P1, [R0+URZ+0x50], R3 ;  /* 0x00005003000075a7 */ /* 0x0002a600080211ff */
[----:B--2---:R-:W-:Y:S05]  /*7380*/  @!P1 NANOSLEEP.SYNCS 0x989680 ;  /* 0x009896800000995d */ /* 0x004fea0003900000 */
[----:B------:R-:W2:Y:S02]  /*7390*/  @!P1 SYNCS.PHASECHK.TRANS64 P1, [R0+URZ+0x50], R3 ;  /* 0x00005003000095a7 */ /* 0x000ea400080210ff */
[----:B--2---:R-:W-:Y:S05]  /*73a0*/  @!P1 BRA `(.L_x_89) ;  /* 0xfffffffc00ec9947 */ /* 0x004fea000383ffff */
[----:B------:R-:W-:Y:S05]  /*73b0*/  BRA `(.L_x_88) ;  /* 0xffffffe000347947 */ /* 0x000fea000383ffff */
.L_x_91:
[----:B------:R1:W1:Y:S02]  /*73c0*/  SYNCS.PHASECHK.TRANS64.TRYWAIT P1, [R148+URZ+0x90], R5 ;  /* 0x00009005940075a7 */ /* 0x00026400080211ff */
[----:B-1----:R-:W-:Y:S05]  /*73d0*/  @!P1 NANOSLEEP.SYNCS 0x989680 ;  /* 0x009896800000995d */ /* 0x002fea0003900000 */
[----:B------:R-:W1:Y:S02]  /*73e0*/  @!P1 SYNCS.PHASECHK.TRANS64 P1, [R148+URZ+0x90], R5 ;  /* 0x00009005940095a7 */ /* 0x000e6400080210ff */
[----:B-1----:R-:W-:Y:S05]  /*73f0*/  @!P1 BRA `(.L_x_91) ;  /* 0xfffffffc00f09947 */ /* 0x002fea000383ffff */
[----:B------:R-:W-:Y:S05]  /*7400*/  BRA `(.L_x_90) ;  /* 0xffffffe000787947 */ /* 0x000fea000383ffff */
        .weak           $__internal_0_$__cuda_sm10x_tcgen05_guardrail_trap_col_being_dealloced_not_returned_by_alloc
        .type           $__internal_0_$__cuda_sm10x_tcgen05_guardrail_trap_col_being_dealloced_not_returned_by_alloc,@function
        .size           $__internal_0_$__cuda_sm10x_tcgen05_guardrail_trap_col_being_dealloced_not_returned_by_alloc,($__internal_1_$__cuda_sm10x_tcgen05_guardrail_trap_phase_invalid_during_alloc - $__internal_0_$__cuda_sm10x_tcgen05_guardrail_trap_col_being_dealloced_not_returned_by_alloc)
$__internal_0_$__cuda_sm10x_tcgen05_guardrail_trap_col_being_dealloced_not_returned_by_alloc:
[----:B------:R-:W-:Y:S05]  /*7410*/  BPT.TRAP 0x1 ;  /* 0x000000040000795c */ /* 0x000fea0000300000 */
[----:B------:R-:W-:-:S04]  /*7420*/  HFMA2 R3, -RZ, RZ, 0, 0 ;  /* 0x00000000ff037431 */ /* 0x000fc800000001ff */
[----:B------:R-:W-:Y:S05]  /*7430*/  RET.REL.NODEC R2 `(_ZN7cutlass13device_kernelINS_4gemm6kernel13GemmUniversalIN4cute5tupleIJiiiiEEENS1_10collective13CollectiveMmaINS1_35MainloopSm100TmaUmmaWarpSpecializedILi5ELi2ELi4ENS5_IJNS4_1CILi1EEESB_SB_EEEEENS5_IJNSA_ILi128EEENSA_ILi64EEESE_EEEaNS5_IJlSB_lEEEaSH_NS4_8TiledMMAINS4_8MMA_AtomIJNS4_15SM100_MMA_S8_SSIaaiLi128ELi64ELNS4_4UMMA5MajorE0ELSM_0ELNSL_8SaturateE0EEEEEENS4_6LayoutISC_NS5_IJNSA_ILi0EEESR_SR_EEEEENS5_IJNS4_10UnderscoreESU_SU_EEEEENS4_13SM90_TMA_LOADENS4_14ComposedLayoutINS4_7SwizzleILi3ELi4ELi3EEENS4_18smem_ptr_flag_bitsILi8EEENSQ_INS5_IJNSA_ILi8EEESE_EEENS5_IJSE_SB_EEEEEEEvNS4_8identityESX_S17_vS18_EENS_8epilogue10collective18CollectiveEpilogueINS1A_23Sm100TmaWarpSpecializedILi1ELi1ELi64ELb0ELb0EEEJSG_NS5_IJNSQ_ISE_SB_EENSQ_ISF_SB_EEEEEaSH_aSH_NS1A_6fusion15FusionCallbacksIS1E_NS1I_17LinearCombinationIaiaiLNS_15FloatRoundStyleE2EEESG_S1H_JEEENS4_5SM1004TMEM4LOAD26SM100_TMEM_LOAD_32dp32b64xESX_NSY_INSZ_ILi2ELi4ELi3EEES12_NSQ_INS5_IJS13_SF_EEENS5_IJSF_SB_EEEEEEENS4_39AutoVectorizingCopyWithAssumedAlignmentILi128EEENS4_14SM90_TMA_STOREES1W_S1Y_S1Y_EEEvvEEEEvNT_6ParamsE) ;  /* 0xffffff8802f07950 */ /* 0x000fea0003c3ffff */
        .weak           $__internal_1_$__cuda_sm10x_tcgen05_guardrail_trap_phase_invalid_during_alloc
        .type           $__internal_1_$__cuda_sm10x_tcgen05_guardrail_trap_phase_invalid_during_alloc,@function
        .size           $__internal_1_$__cuda_sm10x_tcgen05_guardrail_trap_phase_invalid_during_alloc,($__internal_2_$__cuda_sm10x_tcgen05_guardrail_trap_unallocated_columns_being_dealloced - $__internal_1_$__cuda_sm10x_tcgen05_guardrail_trap_phase_invalid_during_alloc)
$__internal_1_$__cuda_sm10x_tcgen05_guardrail_trap_phase_invalid_during_alloc:
[----:B------:R-:W-:Y:S05]  /*7440*/  BPT.TRAP 0x1 ;  /* 0x000000040000795c */ /* 0x000fea0000300000 */
[----:B------:R-:W-:-:S04]  /*7450*/  MOV R3, 0x0 ;  /* 0x0000000000037802 */ /* 0x000fc80000000f00 */
[----:B------:R-:W-:Y:S05]  /*7460*/  RET.REL.NODEC R2 `(_ZN7cutlass13device_kernelINS_4gemm6kernel13GemmUniversalIN4cute5tupleIJiiiiEEENS1_10collective13CollectiveMmaINS1_35MainloopSm100TmaUmmaWarpSpecializedILi5ELi2ELi4ENS5_IJNS4_1CILi1EEESB_SB_EEEEENS5_IJNSA_ILi128EEENSA_ILi64EEESE_EEEaNS5_IJlSB_lEEEaSH_NS4_8TiledMMAINS4_8MMA_AtomIJNS4_15SM100_MMA_S8_SSIaaiLi128ELi64ELNS4_4UMMA5MajorE0ELSM_0ELNSL_8SaturateE0EEEEEENS4_6LayoutISC_NS5_IJNSA_ILi0EEESR_SR_EEEEENS5_IJNS4_10UnderscoreESU_SU_EEEEENS4_13SM90_TMA_LOADENS4_14ComposedLayoutINS4_7SwizzleILi3ELi4ELi3EEENS4_18smem_ptr_flag_bitsILi8EEENSQ_INS5_IJNSA_ILi8EEESE_EEENS5_IJSE_SB_EEEEEEEvNS4_8identityESX_S17_vS18_EENS_8epilogue10collective18CollectiveEpilogueINS1A_23Sm100TmaWarpSpecializedILi1ELi1ELi64ELb0ELb0EEEJSG_NS5_IJNSQ_ISE_SB_EENSQ_ISF_SB_EEEEEaSH_aSH_NS1A_6fusion15FusionCallbacksIS1E_NS1I_17LinearCombinationIaiaiLNS_15FloatRoundStyleE2EEESG_S1H_JEEENS4_5SM1004TMEM4LOAD26SM100_TMEM_LOAD_32dp32b64xESX_NSY_INSZ_ILi2ELi4ELi3EEES12_NSQ_INS5_IJS13_SF_EEENS5_IJSF_SB_EEEEEEENS4_39AutoVectorizingCopyWithAssumedAlignmentILi128EEENS4_14SM90_TMA_STOREES1W_S1Y_S1Y_EEEvvEEEEvNT_6ParamsE) ;  /* 0xffffff8802e47950 */ /* 0x000fea0003c3ffff */
        .weak           $__internal_2_$__cuda_sm10x_tcgen05_guardrail_trap_unallocated_columns_being_dealloced
        .type           $__internal_2_$__cuda_sm10x_tcgen05_guardrail_trap_unallocated_columns_being_dealloced,@function
        .size           $__internal_2_$__cuda_sm10x_tcgen05_guardrail_trap_unallocated_columns_being_dealloced,(.L_x_131 - $__internal_2_$__cuda_sm10x_tcgen05_guardrail_trap_unallocated_columns_being_dealloced)
$__internal_2_$__cuda_sm10x_tcgen05_guardrail_trap_unallocated_columns_being_dealloced:
[----:B------:R-:W-:Y:S05]  /*7470*/  BPT.TRAP 0x1 ;  /* 0x000000040000795c */ /* 0x000fea0000300000 */
[----:B------:R-:W-:-:S04]  /*7480*/  HFMA2 R3, -RZ, RZ, 0, 0 ;  /* 0x00000000ff037431 */ /* 0x000fc800000001ff */
[----:B------:R-:W-:Y:S05]  /*7490*/  RET.REL.NODEC R2 `(_ZN7cutlass13device_kernelINS_4gemm6kernel13GemmUniversalIN4cute5tupleIJiiiiEEENS1_10collective13CollectiveMmaINS1_35MainloopSm100TmaUmmaWarpSpecializedILi5ELi2ELi4ENS5_IJNS4_1CILi1EEESB_SB_EEEEENS5_IJNSA_ILi128EEENSA_ILi64EEESE_EEEaNS5_IJlSB_lEEEaSH_NS4_8TiledMMAINS4_8MMA_AtomIJNS4_15SM100_MMA_S8_SSIaaiLi128ELi64ELNS4_4UMMA5MajorE0ELSM_0ELNSL_8SaturateE0EEEEEENS4_6LayoutISC_NS5_IJNSA_ILi0EEESR_SR_EEEEENS5_IJNS4_10UnderscoreESU_SU_EEEEENS4_13SM90_TMA_LOADENS4_14ComposedLayoutINS4_7SwizzleILi3ELi4ELi3EEENS4_18smem_ptr_flag_bitsILi8EEENSQ_INS5_IJNSA_ILi8EEESE_EEENS5_IJSE_SB_EEEEEEEvNS4_8identityESX_S17_vS18_EENS_8epilogue10collective18CollectiveEpilogueINS1A_23Sm100TmaWarpSpecializedILi1ELi1ELi64ELb0ELb0EEEJSG_NS5_IJNSQ_ISE_SB_EENSQ_ISF_SB_EEEEEaSH_aSH_NS1A_6fusion15FusionCallbacksIS1E_NS1I_17LinearCombinationIaiaiLNS_15FloatRoundStyleE2EEESG_S1H_JEEENS4_5SM1004TMEM4LOAD26SM100_TMEM_LOAD_32dp32b64xESX_NSY_INSZ_ILi2ELi4ELi3EEES12_NSQ_INS5_IJS13_SF_EEENS5_IJSF_SB_EEEEEEENS4_39AutoVectorizingCopyWithAssumedAlignmentILi128EEENS4_14SM90_TMA_STOREES1W_S1Y_S1Y_EEEvvEEEEvNT_6ParamsE) ;  /* 0xffffff8802d87950 */ /* 0x000fea0003c3ffff */
.L_x_130:
[----:B------:R-:W-:-:S00]  /*74a0*/  BRA `(.L_x_130) ;  /* 0xfffffffc00fc7947 */ /* 0x000fc0000383ffff */
[----:B------:R-:W-:-:S00]  /*74b0*/  NOP ;  /* 0x0000000000007918 */ /* 0x000fc00000000000 */
        /* <DEDUP_REMOVED lines=12> */
.L_x_131:


//--------------------- .nv.global.init           --------------------------
	.section	.nv.global.init,"aw",@progbits
.nv.global.init:
	.type		$str$27,@object
	.size		$str$27,($str$28 - $str$27)
$str$27:
        /*0000*/ 	.byte	0x28, 0x61, 0x64, 0x64, 0x72, 0x65, 0x73, 0x73, 0x20, 0x26, 0x20, 0x6d, 0x61, 0x73, 0x6b, 0x29
        /*0010*/ 	.byte	0x20, 0x3d, 0x3d, 0x20, 0x30, 0x00
	.type		$str$28,@object
	.size		$str$28,($str$26 - $str$28)
$str$28:
        /*0016*/ 	.byte	0x2f, 0x74, 0x6d, 0x70, 0x2f, 0x63, 0x75, 0x74, 0x6c, 0x61, 0x73, 0x73, 0x5f, 0x73, 0x77, 0x65
        /*0026*/ 	.byte	0x65, 0x70, 0x5f, 0x73, 0x72, 0x63, 0x2f, 0x69, 0x6e, 0x63, 0x6c, 0x75, 0x64, 0x65, 0x2f, 0x63
        /*0036*/ 	.byte	0x75, 0x74, 0x65, 0x2f, 0x70, 0x6f, 0x69, 0x6e, 0x74, 0x65, 0x72, 0x5f, 0x66, 0x6c, 0x61, 0x67
        /*0046*/ 	.byte	0x67, 0x65, 0x64, 0x2e, 0x68, 0x70, 0x70, 0x00
	.type		$str$26,@object
	.size		$str$26,($str$25 - $str$26)
$str$26:
        /*004e*/ 	.byte	0x2f, 0x74, 0x6d, 0x70, 0x2f, 0x63, 0x75, 0x74, 0x6c, 0x61, 0x73, 0x73, 0x5f, 0x73, 0x77, 0x65
        /*005e*/ 	.byte	0x65, 0x70, 0x5f, 0x73, 0x72, 0x63, 0x2f, 0x69, 0x6e, 0x63, 0x6c, 0x75, 0x64, 0x65, 0x2f, 0x63
        /*006e*/ 	.byte	0x75, 0x74, 0x65, 0x2f, 0x61, 0x74, 0x6f, 0x6d, 0x2f, 0x63, 0x6f, 0x70, 0x79, 0x5f, 0x74, 0x72
        /*007e*/ 	.byte	0x61, 0x69, 0x74, 0x73, 0x5f, 0x73, 0x6d, 0x31, 0x30, 0x30, 0x2e, 0x68, 0x70, 0x70, 0x00
	.type		$str$25,@object
	.size		$str$25,(__unnamed_1 - $str$25)
$str$25:
        /*008d*/ 	.byte	0x28, 0x28, 0x75, 0x69, 0x6e, 0x74, 0x33, 0x32, 0x5f, 0x74, 0x28, 0x74, 0x68, 0x72, 0x65, 0x61
        /*009d*/ 	.byte	0x64, 0x49, 0x64, 0x78, 0x2e, 0x78, 0x29, 0x20, 0x2f, 0x20, 0x33, 0x32, 0x29, 0x20, 0x25, 0x20
        /*00ad*/ 	.byte	0x34, 0x29, 0x20, 0x3d, 0x3d, 0x20, 0x28, 0x28, 0x28, 0x74, 0x6d, 0x65, 0x6d, 0x5f, 0x61, 0x64
        /*00bd*/ 	.byte	0x64, 0x72, 0x20, 0x3e, 0x3e, 0x20, 0x31, 0x36, 0x29, 0x20, 0x2f, 0x20, 0x33, 0x32, 0x29, 0x20
        /*00cd*/ 	.byte	0x25, 0x20, 0x34, 0x29, 0x00
	.type		__unnamed_1,@object
	.size		__unnamed_1,(__unnamed_2 - __unnamed_1)
__unnamed_1:
        /*00d2*/ 	.byte	0x61, 0x75, 0x74, 0x6f, 0x20, 0x63, 0x75, 0x74, 0x65, 0x3a, 0x3a, 0x61, 0x73, 0x5f, 0x70, 0x6f
        /* <DEDUP_REMOVED lines=24> */
        /*0262*/ 	.byte	0x5d, 0x00
	.type		__unnamed_2,@object
	.size		__unnamed_2,(.L_2 - __unnamed_2)
__unnamed_2:
        /* <DEDUP_REMOVED lines=42> */
        /*0504*/ 	.byte	0x43, 0x3c, 0x30, 0x3e, 0x3e, 0x3e, 0x3e, 0x5d, 0x00
.L_2:


//--------------------- .nv.shared._ZN7cutlass13device_kernelINS_4gemm6kernel13GemmUniversalIN4cute5tupleIJiiiiEEENS1_10collective13CollectiveMmaINS1_35MainloopSm100TmaUmmaWarpSpecializedILi5ELi2ELi4ENS5_IJNS4_1CILi1EEESB_SB_EEEEENS5_IJNSA_ILi128EEENSA_ILi64EEESE_EEEaNS5_IJlSB_lEEEaSH_NS4_8TiledMMAINS4_8MMA_AtomIJNS4_15SM100_MMA_S8_SSIaaiLi128ELi64ELNS4_4UMMA5MajorE0ELSM_0ELNSL_8SaturateE0EEEEEENS4_6LayoutISC_NS5_IJNSA_ILi0EEESR_SR_EEEEENS5_IJNS4_10UnderscoreESU_SU_EEEEENS4_13SM90_TMA_LOADENS4_14ComposedLayoutINS4_7SwizzleILi3ELi4ELi3EEENS4_18smem_ptr_flag_bitsILi8EEENSQ_INS5_IJNSA_ILi8EEESE_EEENS5_IJSE_SB_EEEEEEEvNS4_8identityESX_S17_vS18_EENS_8epilogue10collective18CollectiveEpilogueINS1A_23Sm100TmaWarpSpecializedILi1ELi1ELi64ELb0ELb0EEEJSG_NS5_IJNSQ_ISE_SB_EENSQ_ISF_SB_EEEEEaSH_aSH_NS1A_6fusion15FusionCallbacksIS1E_NS1I_17LinearCombinationIaiaiLNS_15FloatRoundStyleE2EEESG_S1H_JEEENS4_5SM1004TMEM4LOAD26SM100_TMEM_LOAD_32dp32b64xESX_NSY_INSZ_ILi2ELi4ELi3EEES12_NSQ_INS5_IJS13_SF_EEENS5_IJSF_SB_EEEEEEENS4_39AutoVectorizingCopyWithAssumedAlignmentILi128EEENS4_14SM90_TMA_STOREES1W_S1Y_S1Y_EEEvvEEEEvNT_6ParamsE --------------------------
	.section	.nv.shared._ZN7cutlass13device_kernelINS_4gemm6kernel13GemmUniversalIN4cute5tupleIJiiiiEEENS1_10collective13CollectiveMmaINS1_35MainloopSm100TmaUmmaWarpSpecializedILi5ELi2ELi4ENS5_IJNS4_1CILi1EEESB_SB_EEEEENS5_IJNSA_ILi128EEENSA_ILi64EEESE_EEEaNS5_IJlSB_lEEEaSH_NS4_8TiledMMAINS4_8MMA_AtomIJNS4_15SM100_MMA_S8_SSIaaiLi128ELi64ELNS4_4UMMA5MajorE0ELSM_0ELNSL_8SaturateE0EEEEEENS4_6LayoutISC_NS5_IJNSA_ILi0EEESR_SR_EEEEENS5_IJNS4_10UnderscoreESU_SU_EEEEENS4_13SM90_TMA_LOADENS4_14ComposedLayoutINS4_7SwizzleILi3ELi4ELi3EEENS4_18smem_ptr_flag_bitsILi8EEENSQ_INS5_IJNSA_ILi8EEESE_EEENS5_IJSE_SB_EEEEEEEvNS4_8identityESX_S17_vS18_EENS_8epilogue10collective18CollectiveEpilogueINS1A_23Sm100TmaWarpSpecializedILi1ELi1ELi64ELb0ELb0EEEJSG_NS5_IJNSQ_ISE_SB_EENSQ_ISF_SB_EEEEEaSH_aSH_NS1A_6fusion15FusionCallbacksIS1E_NS1I_17LinearCombinationIaiaiLNS_15FloatRoundStyleE2EEESG_S1H_JEEENS4_5SM1004TMEM4LOAD26SM100_TMEM_LOAD_32dp32b64xESX_NSY_INSZ_ILi2ELi4ELi3EEES12_NSQ_INS5_IJS13_SF_EEENS5_IJSF_SB_EEEEEEENS4_39AutoVectorizingCopyWithAssumedAlignmentILi128EEENS4_14SM90_TMA_STOREES1W_S1Y_S1Y_EEEvvEEEEvNT_6ParamsE,"aw",@nobits
	.sectionflags	@""
	.align	16
	.zero		1024


//--------------------- .nv.shared.reserved.0     --------------------------
	.section	.nv.shared.reserved.0,"aw",@nobits
	.weak		__nv_reservedSMEM_offset_0_alias
	.size		__nv_reservedSMEM_offset_0_alias, 0, 64
	.other		__nv_reservedSMEM_offset_0_alias,@"STO_CUDA_RESERVED_SHARED STV_DEFAULT"
__nv_reservedSMEM_offset_0_alias:
	.zero		0
.nv.shared.reserved.0:
	.zero		64
	.weak		__nv_reservedSMEM_tcgen05_partition
	.type		__nv_reservedSMEM_tcgen05_partition,@object
	.size		__nv_reservedSMEM_tcgen05_partition,(.L_0 - __nv_reservedSMEM_tcgen05_partition)
__nv_reservedSMEM_tcgen05_partition:
	.zero		32
.L_0:


//--------------------- .nv.global                --------------------------
	.section	.nv.global,"aw",@nobits
.nv.global:
	.type		_ZN40_INTERNAL_fe6e5b62_4_k_cu_f930afd2_100124cute1_E,@object
	.size		_ZN40_INTERNAL_fe6e5b62_4_k_cu_f930afd2_100124cute1_E,(_ZN40_INTERNAL_fe6e5b62_4_k_cu_f930afd2_100124cuda3std3__45__cpo6cbeginE - _ZN40_INTERNAL_fe6e5b62_4_k_cu_f930afd2_100124cute1_E)
_ZN40_INTERNAL_fe6e5b62_4_k_cu_f930afd2_100124cute1_E:
	.zero		1
	.type		_ZN40_INTERNAL_fe6e5b62_4_k_cu_f930afd2_100124cuda3std3__45__cpo6cbeginE,@object
	.size		_ZN40_INTERNAL_fe6e5b62_4_k_cu_f930afd2_100124cuda3std3__45__cpo6cbeginE,(_ZN40_INTERNAL_fe6e5b62_4_k_cu_f930afd2_100124cuda3std3__48in_placeE - _ZN40_INTERNAL_fe6e5b62_4_k_cu_f930afd2_100124cuda3std3__45__cpo6cbeginE)
_ZN40_INTERNAL_fe6e5b62_4_k_cu_f930afd2_100124cuda3std3__45__cpo6cbeginE:
	.zero		1
	.type		_ZN40_INTERNAL_fe6e5b62_4_k_cu_f930afd2_100124cuda3std3__48in_placeE,@object
	.size		_ZN40_INTERNAL_fe6e5b62_4_k_cu_f930afd2_100124cuda3std3__48in_placeE,(_ZN40_INTERNAL_fe6e5b62_4_k_cu_f930afd2_100124cuda3std6ranges3__45__cpo9iter_moveE - _ZN40_INTERNAL_fe6e5b62_4_k_cu_f930afd2_100124cuda3std3__48in_placeE)
_ZN40_INTERNAL_fe6e5b62_4_k_cu_f930afd2_100124cuda3std3__48in_placeE:
	.zero		1
	.type		_ZN40_INTERNAL_fe6e5b62_4_k_cu_f930afd2_100124cuda3std6ranges3__45__cpo9iter_moveE,@object
	.size		_ZN40_INTERNAL_fe6e5b62_4_k_cu_f930afd2_100124cuda3std6ranges3__45__cpo9iter_moveE,(_ZN40_INTERNAL_fe6e5b62_4_k_cu_f930afd2_100124cuda3std3__45__cpo5beginE - _ZN40_INTERNAL_fe6e5b62_4_k_cu_f930afd2_100124cuda3std6ranges3__45__cpo9iter_moveE)
_ZN40_INTERNAL_fe6e5b62_4_k_cu_f930afd2_100124cuda3std6ranges3__45__cpo9iter_moveE:
	.zero		1
	.type		_ZN40_INTERNAL_fe6e5b62_4_k_cu_f930afd2_100124cuda3std3__45__cpo5beginE,@object
	.size		_ZN40_INTERNAL_fe6e5b62_4_k_cu_f930afd2_100124cuda3std3__45__cpo5beginE,(_ZN40_INTERNAL_fe6e5b62_4_k_cu_f930afd2_100124cuda3std3__442_GLOBAL__N__fe6e5b62_4_k_cu_f930afd2_100126ignoreE - _ZN40_INTERNAL_fe6e5b62_4_k_cu_f930afd2_100124cuda3std3__45__cpo5beginE)
_ZN40_INTERNAL_fe6e5b62_4_k_cu_f930afd2_100124cuda3std3__45__cpo5beginE:
	.zero		1
	.type		_ZN40_INTERNAL_fe6e5b62_4_k_cu_f930afd2_100124cuda3std3__442_GLOBAL__N__fe6e5b62_4_k_cu_f930afd2_100126ignoreE,@object
	.size		_ZN40_INTERNAL_fe6e5b62_4_k_cu_f930afd2_100124cuda3std3__442_GLOBAL__N__fe6e5b62_4_k_cu_f930afd2_100126ignoreE,(_ZN40_INTERNAL_fe6e5b62_4_k_cu_f930afd2_100124cute7productE - _ZN40_INTERNAL_fe6e5b62_4_k_cu_f930afd2_100124cuda3std3__442_GLOBAL__N__fe6e5b62_4_k_cu_f930afd2_100126ignoreE)
_ZN40_INTERNAL_fe6e5b62_4_k_cu_f930afd2_100124cuda3std3__442_GLOBAL__N__fe6e5b62_4_k_cu_f930afd2_100126ignoreE:
	.zero		1
	.type		_ZN40_INTERNAL_fe6e5b62_4_k_cu_f930afd2_100124cute7productE,@object
	.size		_ZN40_INTERNAL_fe6e5b62_4_k_cu_f930afd2_100124cute7productE,(_ZN40_INTERNAL_fe6e5b62_4_k_cu_f930afd2_100124cuda3std3__45__cpo3endE - _ZN40_INTERNAL_fe6e5b62_4_k_cu_f930afd2_100124cute7productE)
_ZN40_INTERNAL_fe6e5b62_4_k_cu_f930afd2_100124cute7productE:
	.zero		1
	.type		_ZN40_INTERNAL_fe6e5b62_4_k_cu_f930afd2_100124cuda3std3__45__cpo3endE,@object
	.size		_ZN40_INTERNAL_fe6e5b62_4_k_cu_f930afd2_100124cuda3std3__45__cpo3endE,(_ZN40_INTERNAL_fe6e5b62_4_k_cu_f930afd2_100124cuda3std3__419piecewise_constructE - _ZN40_INTERNAL_fe6e5b62_4_k_cu_f930afd2_100124cuda3std3__45__cpo3endE)
_ZN40_INTERNAL_fe6e5b62_4_k_cu_f930afd2_100124cuda3std3__45__cpo3endE:
	.zero		1
	.type		_ZN40_INTERNAL_fe6e5b62_4_k_cu_f930afd2_100124cuda3std3__419piecewise_constructE,@object
	.size		_ZN40_INTERNAL_fe6e5b62_4_k_cu_f930afd2_100124cuda3std3__419piecewise_constructE,(_ZN40_INTERNAL_fe6e5b62_4_k_cu_f930afd2_100124cuda3std3__45__cpo4cendE - _ZN40_INTERNAL_fe6e5b62_4_k_cu_f930afd2_100124cuda3std3__419piecewise_constructE)
_ZN40_INTERNAL_fe6e5b62_4_k_cu_f930afd2_100124cuda3std3__419piecewise_constructE:
	.zero		1
	.type		_ZN40_INTERNAL_fe6e5b62_4_k_cu_f930afd2_100124cuda3std3__45__cpo4cendE,@object
	.size		_ZN40_INTERNAL_fe6e5b62_4_k_cu_f930afd2_100124cuda3std3__45__cpo4cendE,(_ZN40_INTERNAL_fe6e5b62_4_k_cu_f930afd2_100124cuda3std6ranges3__45__cpo4swapE - _ZN40_INTERNAL_fe6e5b62_4_k_cu_f930afd2_100124cuda3std3__45__cpo4cendE)
_ZN40_INTERNAL_fe6e5b62_4_k_cu_f930afd2_100124cuda3std3__45__cpo4cendE:
	.zero		1
	.type		_ZN40_INTERNAL_fe6e5b62_4_k_cu_f930afd2_100124cuda3std6ranges3__45__cpo4swapE,@object
	.size		_ZN40_INTERNAL_fe6e5b62_4_k_cu_f930afd2_100124cuda3std6ranges3__45__cpo4swapE,(.L_10 - _ZN40_INTERNAL_fe6e5b62_4_k_cu_f930afd2_100124cuda3std6ranges3__45__cpo4swapE)
_ZN40_INTERNAL_fe6e5b62_4_k_cu_f930afd2_100124cuda3std6ranges3__45__cpo4swapE:
	.zero		1
.L_10:


//--------------------- .nv.constant0._ZN7cutlass13device_kernelINS_4gemm6kernel13GemmUniversalIN4cute5tupleIJiiiiEEENS1_10collective13CollectiveMmaINS1_35MainloopSm100TmaUmmaWarpSpecializedILi5ELi2ELi4ENS5_IJNS4_1CILi1EEESB_SB_EEEEENS5_IJNSA_ILi128EEENSA_ILi64EEESE_EEEaNS5_IJlSB_lEEEaSH_NS4_8TiledMMAINS4_8MMA_AtomIJNS4_15SM100_MMA_S8_SSIaaiLi128ELi64ELNS4_4UMMA5MajorE0ELSM_0ELNSL_8SaturateE0EEEEEENS4_6LayoutISC_NS5_IJNSA_ILi0EEESR_SR_EEEEENS5_IJNS4_10UnderscoreESU_SU_EEEEENS4_13SM90_TMA_LOADENS4_14ComposedLayoutINS4_7SwizzleILi3ELi4ELi3EEENS4_18smem_ptr_flag_bitsILi8EEENSQ_INS5_IJNSA_ILi8EEESE_EEENS5_IJSE_SB_EEEEEEEvNS4_8identityESX_S17_vS18_EENS_8epilogue10collective18CollectiveEpilogueINS1A_23Sm100TmaWarpSpecializedILi1ELi1ELi64ELb0ELb0EEEJSG_NS5_IJNSQ_ISE_SB_EENSQ_ISF_SB_EEEEEaSH_aSH_NS1A_6fusion15FusionCallbacksIS1E_NS1I_17LinearCombinationIaiaiLNS_15FloatRoundStyleE2EEESG_S1H_JEEENS4_5SM1004TMEM4LOAD26SM100_TMEM_LOAD_32dp32b64xESX_NSY_INSZ_ILi2ELi4ELi3EEES12_NSQ_INS5_IJS13_SF_EEENS5_IJSF_SB_EEEEEEENS4_39AutoVectorizingCopyWithAssumedAlignmentILi128EEENS4_14SM90_TMA_STOREES1W_S1Y_S1Y_EEEvvEEEEvNT_6ParamsE --------------------------
	.section	.nv.constant0._ZN7cutlass13device_kernelINS_4gemm6kernel13GemmUniversalIN4cute5tupleIJiiiiEEENS1_10collective13CollectiveMmaINS1_35MainloopSm100TmaUmmaWarpSpecializedILi5ELi2ELi4ENS5_IJNS4_1CILi1EEESB_SB_EEEEENS5_IJNSA_ILi128EEENSA_ILi64EEESE_EEEaNS5_IJlSB_lEEEaSH_NS4_8TiledMMAINS4_8MMA_AtomIJNS4_15SM100_MMA_S8_SSIaaiLi128ELi64ELNS4_4UMMA5MajorE0ELSM_0ELNSL_8SaturateE0EEEEEENS4_6LayoutISC_NS5_IJNSA_ILi0EEESR_SR_EEEEENS5_IJNS4_10UnderscoreESU_SU_EEEEENS4_13SM90_TMA_LOADENS4_14ComposedLayoutINS4_7SwizzleILi3ELi4ELi3EEENS4_18smem_ptr_flag_bitsILi8EEENSQ_INS5_IJNSA_ILi8EEESE_EEENS5_IJSE_SB_EEEEEEEvNS4_8identityESX_S17_vS18_EENS_8epilogue10collective18CollectiveEpilogueINS1A_23Sm100TmaWarpSpecializedILi1ELi1ELi64ELb0ELb0EEEJSG_NS5_IJNSQ_ISE_SB_EENSQ_ISF_SB_EEEEEaSH_aSH_NS1A_6fusion15FusionCallbacksIS1E_NS1I_17LinearCombinationIaiaiLNS_15FloatRoundStyleE2EEESG_S1H_JEEENS4_5SM1004TMEM4LOAD26SM100_TMEM_LOAD_32dp32b64xESX_NSY_INSZ_ILi2ELi4ELi3EEES12_NSQ_INS5_IJS13_SF_EEENS5_IJSF_SB_EEEEEEENS4_39AutoVectorizingCopyWithAssumedAlignmentILi128EEENS4_14SM90_TMA_STOREES1W_S1Y_S1Y_EEEvvEEEEvNT_6ParamsE,"a",@progbits
	.sectionflags	@""
	.align	4
.nv.constant0._ZN7cutlass13device_kernelINS_4gemm6kernel13GemmUniversalIN4cute5tupleIJiiiiEEENS1_10collective13CollectiveMmaINS1_35MainloopSm100TmaUmmaWarpSpecializedILi5ELi2ELi4ENS5_IJNS4_1CILi1EEESB_SB_EEEEENS5_IJNSA_ILi128EEENSA_ILi64EEESE_EEEaNS5_IJlSB_lEEEaSH_NS4_8TiledMMAINS4_8MMA_AtomIJNS4_15SM100_MMA_S8_SSIaaiLi128ELi64ELNS4_4UMMA5MajorE0ELSM_0ELNSL_8SaturateE0EEEEEENS4_6LayoutISC_NS5_IJNSA_ILi0EEESR_SR_EEEEENS5_IJNS4_10UnderscoreESU_SU_EEEEENS4_13SM90_TMA_LOADENS4_14ComposedLayoutINS4_7SwizzleILi3ELi4ELi3EEENS4_18smem_ptr_flag_bitsILi8EEENSQ_INS5_IJNSA_ILi8EEESE_EEENS5_IJSE_SB_EEEEEEEvNS4_8identityESX_S17_vS18_EENS_8epilogue10collective18CollectiveEpilogueINS1A_23Sm100TmaWarpSpecializedILi1ELi1ELi64ELb0ELb0EEEJSG_NS5_IJNSQ_ISE_SB_EENSQ_ISF_SB_EEEEEaSH_aSH_NS1A_6fusion15FusionCallbacksIS1E_NS1I_17LinearCombinationIaiaiLNS_15FloatRoundStyleE2EEESG_S1H_JEEENS4_5SM1004TMEM4LOAD26SM100_TMEM_LOAD_32dp32b64xESX_NSY_INSZ_ILi2ELi4ELi3EEES12_NSQ_INS5_IJS13_SF_EEENS5_IJSF_SB_EEEEEEENS4_39AutoVectorizingCopyWithAssumedAlignmentILi128EEENS4_14SM90_TMA_STOREES1W_S1Y_S1Y_EEEvvEEEEvNT_6ParamsE:
	.zero		2944


//--------------------- SYMBOLS --------------------------

	.type		.nv.reservedSmem.offset0,@object
	.size		.nv.reservedSmem.offset0,0x4
	.type		.nv.reservedSmem.cap,@object
	.size		.nv.reservedSmem.cap,0x4
	.type		__assertfail,@function
